//
// Generated by NVIDIA NVVM Compiler
//
// Compiler Build ID: CL-36424714
// Cuda compilation tools, release 13.0, V13.0.88
// Based on NVVM 20.0.0
//

.version 9.0
.target sm_100
.address_size 64

	// .globl	_Z11cmul_arraysP6float2S0_i

.visible .entry _Z11cmul_arraysP6float2S0_i(
	.param .u64 .ptr .align 1 _Z11cmul_arraysP6float2S0_i_param_0,
	.param .u64 .ptr .align 1 _Z11cmul_arraysP6float2S0_i_param_1,
	.param .u32 _Z11cmul_arraysP6float2S0_i_param_2
)
{
	.reg .pred 	%p<7>;
	.reg .b32 	%r<31>;
	.reg .b32 	%f<46>;
	.reg .b64 	%rd<18>;

	ld.param.u64 	%rd3, [_Z11cmul_arraysP6float2S0_i_param_0];
	ld.param.u64 	%rd4, [_Z11cmul_arraysP6float2S0_i_param_1];
	ld.param.u32 	%r12, [_Z11cmul_arraysP6float2S0_i_param_2];
	cvta.to.global.u64 	%rd1, %rd4;
	cvta.to.global.u64 	%rd2, %rd3;
	mov.u32 	%r13, %ctaid.x;
	mov.u32 	%r14, %ntid.x;
	mov.u32 	%r15, %tid.x;
	mad.lo.s32 	%r29, %r13, %r14, %r15;
	mov.u32 	%r16, %nctaid.x;
	mul.lo.s32 	%r2, %r16, %r14;
	setp.ge.s32 	%p1, %r29, %r12;
	@%p1 bra 	$L__BB0_7;
	add.s32 	%r17, %r29, %r2;
	max.s32 	%r18, %r12, %r17;
	setp.lt.s32 	%p2, %r17, %r12;
	selp.u32 	%r19, 1, 0, %p2;
	add.s32 	%r20, %r17, %r19;
	sub.s32 	%r21, %r18, %r20;
	div.u32 	%r22, %r21, %r2;
	add.s32 	%r3, %r22, %r19;
	and.b32  	%r23, %r3, 3;
	setp.eq.s32 	%p3, %r23, 3;
	@%p3 bra 	$L__BB0_4;
	add.s32 	%r24, %r3, 1;
	and.b32  	%r25, %r24, 3;
	neg.s32 	%r27, %r25;
$L__BB0_3:
	.pragma "nounroll";
	mul.wide.s32 	%rd5, %r29, 8;
	add.s64 	%rd6, %rd1, %rd5;
	add.s64 	%rd7, %rd2, %rd5;
	ld.global.v2.f32 	{%f1, %f2}, [%rd7];
	ld.global.v2.f32 	{%f3, %f4}, [%rd6];
	mul.f32 	%f5, %f1, %f3;
	mul.f32 	%f6, %f2, %f4;
	sub.f32 	%f7, %f5, %f6;
	mul.f32 	%f8, %f1, %f4;
	fma.rn.f32 	%f9, %f2, %f3, %f8;
	st.global.v2.f32 	[%rd7], {%f7, %f9};
	add.s32 	%r29, %r29, %r2;
	add.s32 	%r27, %r27, 1;
	setp.ne.s32 	%p4, %r27, 0;
	@%p4 bra 	$L__BB0_3;
$L__BB0_4:
	setp.lt.u32 	%p5, %r3, 3;
	@%p5 bra 	$L__BB0_7;
	mul.wide.s32 	%rd11, %r2, 8;
	shl.b32 	%r26, %r2, 2;
$L__BB0_6:
	mul.wide.s32 	%rd8, %r29, 8;
	add.s64 	%rd9, %rd2, %rd8;
	ld.global.v2.f32 	{%f10, %f11}, [%rd9];
	add.s64 	%rd10, %rd1, %rd8;
	ld.global.v2.f32 	{%f12, %f13}, [%rd10];
	mul.f32 	%f14, %f10, %f12;
	mul.f32 	%f15, %f11, %f13;
	sub.f32 	%f16, %f14, %f15;
	mul.f32 	%f17, %f10, %f13;
	fma.rn.f32 	%f18, %f11, %f12, %f17;
	st.global.v2.f32 	[%rd9], {%f16, %f18};
	add.s64 	%rd12, %rd9, %rd11;
	ld.global.v2.f32 	{%f19, %f20}, [%rd12];
	add.s64 	%rd13, %rd10, %rd11;
	ld.global.v2.f32 	{%f21, %f22}, [%rd13];
	mul.f32 	%f23, %f19, %f21;
	mul.f32 	%f24, %f20, %f22;
	sub.f32 	%f25, %f23, %f24;
	mul.f32 	%f26, %f19, %f22;
	fma.rn.f32 	%f27, %f20, %f21, %f26;
	st.global.v2.f32 	[%rd12], {%f25, %f27};
	add.s64 	%rd14, %rd12, %rd11;
	ld.global.v2.f32 	{%f28, %f29}, [%rd14];
	add.s64 	%rd15, %rd13, %rd11;
	ld.global.v2.f32 	{%f30, %f31}, [%rd15];
	mul.f32 	%f32, %f28, %f30;
	mul.f32 	%f33, %f29, %f31;
	sub.f32 	%f34, %f32, %f33;
	mul.f32 	%f35, %f28, %f31;
	fma.rn.f32 	%f36, %f29, %f30, %f35;
	st.global.v2.f32 	[%rd14], {%f34, %f36};
	add.s64 	%rd16, %rd14, %rd11;
	ld.global.v2.f32 	{%f37, %f38}, [%rd16];
	add.s64 	%rd17, %rd15, %rd11;
	ld.global.v2.f32 	{%f39, %f40}, [%rd17];
	mul.f32 	%f41, %f37, %f39;
	mul.f32 	%f42, %f38, %f40;
	sub.f32 	%f43, %f41, %f42;
	mul.f32 	%f44, %f37, %f40;
	fma.rn.f32 	%f45, %f38, %f39, %f44;
	st.global.v2.f32 	[%rd16], {%f43, %f45};
	add.s32 	%r29, %r26, %r29;
	setp.lt.s32 	%p6, %r29, %r12;
	@%p6 bra 	$L__BB0_6;
$L__BB0_7:
	ret;

}
	// .globl	_Z14inv_filt_arrayP6float2fi
.visible .entry _Z14inv_filt_arrayP6float2fi(
	.param .u64 .ptr .align 1 _Z14inv_filt_arrayP6float2fi_param_0,
	.param .f32 _Z14inv_filt_arrayP6float2fi_param_1,
	.param .u32 _Z14inv_filt_arrayP6float2fi_param_2
)
{
	.reg .pred 	%p<7>;
	.reg .b32 	%r<31>;
	.reg .b32 	%f<43>;
	.reg .b64 	%rd<11>;

	ld.param.u64 	%rd2, [_Z14inv_filt_arrayP6float2fi_param_0];
	ld.param.f32 	%f2, [_Z14inv_filt_arrayP6float2fi_param_1];
	ld.param.u32 	%r12, [_Z14inv_filt_arrayP6float2fi_param_2];
	cvta.to.global.u64 	%rd1, %rd2;
	mov.u32 	%r13, %ctaid.x;
	mov.u32 	%r14, %ntid.x;
	mov.u32 	%r15, %tid.x;
	mad.lo.s32 	%r29, %r13, %r14, %r15;
	mov.u32 	%r16, %nctaid.x;
	mul.lo.s32 	%r2, %r16, %r14;
	mul.f32 	%f1, %f2, %f2;
	setp.ge.s32 	%p1, %r29, %r12;
	@%p1 bra 	$L__BB1_7;
	add.s32 	%r17, %r29, %r2;
	max.s32 	%r18, %r12, %r17;
	setp.lt.s32 	%p2, %r17, %r12;
	selp.u32 	%r19, 1, 0, %p2;
	add.s32 	%r20, %r17, %r19;
	sub.s32 	%r21, %r18, %r20;
	div.u32 	%r22, %r21, %r2;
	add.s32 	%r3, %r22, %r19;
	and.b32  	%r23, %r3, 3;
	setp.eq.s32 	%p3, %r23, 3;
	@%p3 bra 	$L__BB1_4;
	add.s32 	%r24, %r3, 1;
	and.b32  	%r25, %r24, 3;
	neg.s32 	%r27, %r25;
$L__BB1_3:
	.pragma "nounroll";
	mul.wide.s32 	%rd3, %r29, 8;
	add.s64 	%rd4, %rd1, %rd3;
	ld.global.v2.f32 	{%f3, %f4}, [%rd4];
	mul.f32 	%f5, %f4, %f4;
	fma.rn.f32 	%f6, %f3, %f3, %f5;
	add.f32 	%f7, %f1, %f6;
	rcp.rn.f32 	%f8, %f7;
	mul.f32 	%f9, %f3, %f8;
	mul.f32 	%f10, %f4, %f8;
	st.global.v2.f32 	[%rd4], {%f9, %f10};
	add.s32 	%r29, %r29, %r2;
	add.s32 	%r27, %r27, 1;
	setp.ne.s32 	%p4, %r27, 0;
	@%p4 bra 	$L__BB1_3;
$L__BB1_4:
	setp.lt.u32 	%p5, %r3, 3;
	@%p5 bra 	$L__BB1_7;
	mul.wide.s32 	%rd7, %r2, 8;
	shl.b32 	%r26, %r2, 2;
$L__BB1_6:
	mul.wide.s32 	%rd5, %r29, 8;
	add.s64 	%rd6, %rd1, %rd5;
	ld.global.v2.f32 	{%f11, %f12}, [%rd6];
	mul.f32 	%f13, %f12, %f12;
	fma.rn.f32 	%f14, %f11, %f11, %f13;
	add.f32 	%f15, %f1, %f14;
	rcp.rn.f32 	%f16, %f15;
	mul.f32 	%f17, %f11, %f16;
	mul.f32 	%f18, %f12, %f16;
	st.global.v2.f32 	[%rd6], {%f17, %f18};
	add.s64 	%rd8, %rd6, %rd7;
	ld.global.v2.f32 	{%f19, %f20}, [%rd8];
	mul.f32 	%f21, %f20, %f20;
	fma.rn.f32 	%f22, %f19, %f19, %f21;
	add.f32 	%f23, %f1, %f22;
	rcp.rn.f32 	%f24, %f23;
	mul.f32 	%f25, %f19, %f24;
	mul.f32 	%f26, %f20, %f24;
	st.global.v2.f32 	[%rd8], {%f25, %f26};
	add.s64 	%rd9, %rd8, %rd7;
	ld.global.v2.f32 	{%f27, %f28}, [%rd9];
	mul.f32 	%f29, %f28, %f28;
	fma.rn.f32 	%f30, %f27, %f27, %f29;
	add.f32 	%f31, %f1, %f30;
	rcp.rn.f32 	%f32, %f31;
	mul.f32 	%f33, %f27, %f32;
	mul.f32 	%f34, %f28, %f32;
	st.global.v2.f32 	[%rd9], {%f33, %f34};
	add.s64 	%rd10, %rd9, %rd7;
	ld.global.v2.f32 	{%f35, %f36}, [%rd10];
	mul.f32 	%f37, %f36, %f36;
	fma.rn.f32 	%f38, %f35, %f35, %f37;
	add.f32 	%f39, %f1, %f38;
	rcp.rn.f32 	%f40, %f39;
	mul.f32 	%f41, %f35, %f40;
	mul.f32 	%f42, %f36, %f40;
	st.global.v2.f32 	[%rd10], {%f41, %f42};
	add.s32 	%r29, %r26, %r29;
	setp.lt.s32 	%p6, %r29, %r12;
	@%p6 bra 	$L__BB1_6;
$L__BB1_7:
	ret;

}
	// .globl	_Z20inv_filt_scale_arrayP6float2ffi
.visible .entry _Z20inv_filt_scale_arrayP6float2ffi(
	.param .u64 .ptr .align 1 _Z20inv_filt_scale_arrayP6float2ffi_param_0,
	.param .f32 _Z20inv_filt_scale_arrayP6float2ffi_param_1,
	.param .f32 _Z20inv_filt_scale_arrayP6float2ffi_param_2,
	.param .u32 _Z20inv_filt_scale_arrayP6float2ffi_param_3
)
{
	.reg .pred 	%p<7>;
	.reg .b32 	%r<31>;
	.reg .b32 	%f<49>;
	.reg .b64 	%rd<11>;

	ld.param.u64 	%rd2, [_Z20inv_filt_scale_arrayP6float2ffi_param_0];
	ld.param.f32 	%f3, [_Z20inv_filt_scale_arrayP6float2ffi_param_1];
	ld.param.f32 	%f2, [_Z20inv_filt_scale_arrayP6float2ffi_param_2];
	ld.param.u32 	%r12, [_Z20inv_filt_scale_arrayP6float2ffi_param_3];
	cvta.to.global.u64 	%rd1, %rd2;
	mov.u32 	%r13, %ctaid.x;
	mov.u32 	%r14, %ntid.x;
	mov.u32 	%r15, %tid.x;
	mad.lo.s32 	%r29, %r13, %r14, %r15;
	mov.u32 	%r16, %nctaid.x;
	mul.lo.s32 	%r2, %r16, %r14;
	mul.f32 	%f1, %f3, %f3;
	setp.ge.s32 	%p1, %r29, %r12;
	@%p1 bra 	$L__BB2_7;
	add.s32 	%r17, %r29, %r2;
	max.s32 	%r18, %r12, %r17;
	setp.lt.s32 	%p2, %r17, %r12;
	selp.u32 	%r19, 1, 0, %p2;
	add.s32 	%r20, %r17, %r19;
	sub.s32 	%r21, %r18, %r20;
	div.u32 	%r22, %r21, %r2;
	add.s32 	%r3, %r22, %r19;
	and.b32  	%r23, %r3, 3;
	setp.eq.s32 	%p3, %r23, 3;
	@%p3 bra 	$L__BB2_4;
	add.s32 	%r24, %r3, 1;
	and.b32  	%r25, %r24, 3;
	neg.s32 	%r27, %r25;
$L__BB2_3:
	.pragma "nounroll";
	mul.wide.s32 	%rd3, %r29, 8;
	add.s64 	%rd4, %rd1, %rd3;
	ld.global.v2.f32 	{%f4, %f5}, [%rd4];
	mul.f32 	%f6, %f5, %f5;
	fma.rn.f32 	%f7, %f4, %f4, %f6;
	add.f32 	%f8, %f1, %f7;
	rcp.rn.f32 	%f9, %f8;
	mul.f32 	%f10, %f2, %f9;
	mul.f32 	%f11, %f4, %f10;
	mul.f32 	%f12, %f5, %f10;
	st.global.v2.f32 	[%rd4], {%f11, %f12};
	add.s32 	%r29, %r29, %r2;
	add.s32 	%r27, %r27, 1;
	setp.ne.s32 	%p4, %r27, 0;
	@%p4 bra 	$L__BB2_3;
$L__BB2_4:
	setp.lt.u32 	%p5, %r3, 3;
	@%p5 bra 	$L__BB2_7;
	mul.wide.s32 	%rd7, %r2, 8;
	shl.b32 	%r26, %r2, 2;
$L__BB2_6:
	mul.wide.s32 	%rd5, %r29, 8;
	add.s64 	%rd6, %rd1, %rd5;
	ld.global.v2.f32 	{%f13, %f14}, [%rd6];
	mul.f32 	%f15, %f14, %f14;
	fma.rn.f32 	%f16, %f13, %f13, %f15;
	add.f32 	%f17, %f1, %f16;
	rcp.rn.f32 	%f18, %f17;
	mul.f32 	%f19, %f2, %f18;
	mul.f32 	%f20, %f13, %f19;
	mul.f32 	%f21, %f14, %f19;
	st.global.v2.f32 	[%rd6], {%f20, %f21};
	add.s64 	%rd8, %rd6, %rd7;
	ld.global.v2.f32 	{%f22, %f23}, [%rd8];
	mul.f32 	%f24, %f23, %f23;
	fma.rn.f32 	%f25, %f22, %f22, %f24;
	add.f32 	%f26, %f1, %f25;
	rcp.rn.f32 	%f27, %f26;
	mul.f32 	%f28, %f2, %f27;
	mul.f32 	%f29, %f22, %f28;
	mul.f32 	%f30, %f23, %f28;
	st.global.v2.f32 	[%rd8], {%f29, %f30};
	add.s64 	%rd9, %rd8, %rd7;
	ld.global.v2.f32 	{%f31, %f32}, [%rd9];
	mul.f32 	%f33, %f32, %f32;
	fma.rn.f32 	%f34, %f31, %f31, %f33;
	add.f32 	%f35, %f1, %f34;
	rcp.rn.f32 	%f36, %f35;
	mul.f32 	%f37, %f2, %f36;
	mul.f32 	%f38, %f31, %f37;
	mul.f32 	%f39, %f32, %f37;
	st.global.v2.f32 	[%rd9], {%f38, %f39};
	add.s64 	%rd10, %rd9, %rd7;
	ld.global.v2.f32 	{%f40, %f41}, [%rd10];
	mul.f32 	%f42, %f41, %f41;
	fma.rn.f32 	%f43, %f40, %f40, %f42;
	add.f32 	%f44, %f1, %f43;
	rcp.rn.f32 	%f45, %f44;
	mul.f32 	%f46, %f2, %f45;
	mul.f32 	%f47, %f40, %f46;
	mul.f32 	%f48, %f41, %f46;
	st.global.v2.f32 	[%rd10], {%f47, %f48};
	add.s32 	%r29, %r26, %r29;
	setp.lt.s32 	%p6, %r29, %r12;
	@%p6 bra 	$L__BB2_6;
$L__BB2_7:
	ret;

}


// ===== COMPILED SASS (sm_100) =====

	.target	sm_100

	.elftype	@"ET_EXEC"


//--------------------- .note.nv.tkinfo           --------------------------
	.section	.note.nv.tkinfo,"",@"SHT_NOTE"
	.sectionflags	@"SHF_NOTE_NV_TKINFO"
	.tkinfo
        /*0018*/ 	.word	0x00000002
        /*0030*/ 	.string	""
        /*0030*/ 	.string	"ptxas"
        /*0030*/ 	.string	"Cuda compilation tools, release 13.0, V13.0.88"
        /*0030*/ 	.string	"Build cuda_13.0.r13.0/compiler.36424714_0"
        /*0030*/ 	.string	"-arch sm_100 -m 64 "



//--------------------- .note.nv.cuinfo           --------------------------
	.section	.note.nv.cuinfo,"",@"SHT_NOTE"
	.sectionflags	@"SHF_NOTE_NV_CUINFO"
        /*0018*/ 	.short	0x0002
        /*001a*/ 	.short	0x0064
        /*001c*/ 	.short	0x0082
	.zero		2


//--------------------- .nv.info                  --------------------------
	.section	.nv.info,"",@"SHT_CUDA_INFO"
	.align	4


	//----- nvinfo : EIATTR_REGCOUNT
	.align		4
        /*0000*/ 	.byte	0x04, 0x2f
        /*0002*/ 	.short	(.L_1 - .L_0)
	.align		4
.L_0:
        /*0004*/ 	.word	index@(_Z11cmul_arraysP6float2S0_i)
        /*0008*/ 	.word	0x0000001a


	//----- nvinfo : EIATTR_FRAME_SIZE
	.align		4
.L_1:
        /*000c*/ 	.byte	0x04, 0x11
        /*000e*/ 	.short	(.L_3 - .L_2)
	.align		4
.L_2:
        /*0010*/ 	.word	index@(_Z11cmul_arraysP6float2S0_i)
        /*0014*/ 	.word	0x00000000


	//----- nvinfo : EIATTR_REGCOUNT
	.align		4
.L_3:
        /*0018*/ 	.byte	0x04, 0x2f
        /*001a*/ 	.short	(.L_5 - .L_4)
	.align		4
.L_4:
        /*001c*/ 	.word	index@(_Z14inv_filt_arrayP6float2fi)
        /*0020*/ 	.word	0x0000001a


	//----- nvinfo : EIATTR_FRAME_SIZE
	.align		4
.L_5:
        /*0024*/ 	.byte	0x04, 0x11
        /*0026*/ 	.short	(.L_7 - .L_6)
	.align		4
.L_6:
        /*0028*/ 	.word	index@($__internal_1_$__cuda_sm20_rcp_rn_f32_slowpath)
        /*002c*/ 	.word	0x00000000


	//----- nvinfo : EIATTR_FRAME_SIZE
	.align		4
.L_7:
        /*0030*/ 	.byte	0x04, 0x11
        /*0032*/ 	.short	(.L_9 - .L_8)
	.align		4
.L_8:
        /*0034*/ 	.word	index@(_Z14inv_filt_arrayP6float2fi)
        /*0038*/ 	.word	0x00000000


	//----- nvinfo : EIATTR_REGCOUNT
	.align		4
.L_9:
        /*003c*/ 	.byte	0x04, 0x2f
        /*003e*/ 	.short	(.L_11 - .L_10)
	.align		4
.L_10:
        /*0040*/ 	.word	index@(_Z20inv_filt_scale_arrayP6float2ffi)
        /*0044*/ 	.word	0x0000001b


	//----- nvinfo : EIATTR_FRAME_SIZE
	.align		4
.L_11:
        /*0048*/ 	.byte	0x04, 0x11
        /*004a*/ 	.short	(.L_13 - .L_12)
	.align		4
.L_12:
        /*004c*/ 	.word	index@($__internal_0_$__cuda_sm20_rcp_rn_f32_slowpath)
        /*0050*/ 	.word	0x00000000


	//----- nvinfo : EIATTR_FRAME_SIZE
	.align		4
.L_13:
        /*0054*/ 	.byte	0x04, 0x11
        /*0056*/ 	.short	(.L_15 - .L_14)
	.align		4
.L_14:
        /*0058*/ 	.word	index@(_Z20inv_filt_scale_arrayP6float2ffi)
        /*005c*/ 	.word	0x00000000


	//----- nvinfo : EIATTR_MIN_STACK_SIZE
	.align		4
.L_15:
        /*0060*/ 	.byte	0x04, 0x12
        /*0062*/ 	.short	(.L_17 - .L_16)
	.align		4
.L_16:
        /*0064*/ 	.word	index@(_Z20inv_filt_scale_arrayP6float2ffi)
        /*0068*/ 	.word	0x00000000


	//----- nvinfo : EIATTR_MIN_STACK_SIZE
	.align		4
.L_17:
        /*006c*/ 	.byte	0x04, 0x12
        /*006e*/ 	.short	(.L_19 - .L_18)
	.align		4
.L_18:
        /*0070*/ 	.word	index@(_Z14inv_filt_arrayP6float2fi)
        /*0074*/ 	.word	0x00000000


	//----- nvinfo : EIATTR_MIN_STACK_SIZE
	.align		4
.L_19:
        /*0078*/ 	.byte	0x04, 0x12
        /*007a*/ 	.short	(.L_21 - .L_20)
	.align		4
.L_20:
        /*007c*/ 	.word	index@(_Z11cmul_arraysP6float2S0_i)
        /*0080*/ 	.word	0x00000000
.L_21:


//--------------------- .nv.compat                --------------------------
	.section	.nv.compat,"",@"SHT_CUDA_COMPAT_INFO"
	.align	4
        /*0000*/ 	.byte	0x02, 0x09, 0x00, 0x00, 0x02, 0x02, 0x01, 0x00, 0x02, 0x05, 0x05, 0x00, 0x03, 0x07, 0x01, 0x01
        /*0010*/ 	.byte	0x02, 0x03, 0x00, 0x00, 0x02, 0x06, 0x01, 0x00, 0x04, 0x0b, 0x08, 0x00, 0x09, 0x00, 0x00, 0x00
        /*0020*/ 	.byte	0x00, 0x00, 0x00, 0x00


//--------------------- .nv.info._Z20inv_filt_scale_arrayP6float2ffi --------------------------
	.section	.nv.info._Z20inv_filt_scale_arrayP6float2ffi,"",@"SHT_CUDA_INFO"
	.sectionflags	@""
	.align	4


	//----- nvinfo : EIATTR_CUDA_API_VERSION
	.align		4
        /*0000*/ 	.byte	0x04, 0x37
        /*0002*/ 	.short	(.L_23 - .L_22)
.L_22:
        /*0004*/ 	.word	0x00000082


	//----- nvinfo : EIATTR_KPARAM_INFO
	.align		4
.L_23:
        /*0008*/ 	.byte	0x04, 0x17
        /*000a*/ 	.short	(.L_25 - .L_24)
.L_24:
        /*000c*/ 	.word	0x00000000
        /*0010*/ 	.short	0x0003
        /*0012*/ 	.short	0x0010
        /*0014*/ 	.byte	0x00, 0xf0, 0x11, 0x00


	//----- nvinfo : EIATTR_KPARAM_INFO
	.align		4
.L_25:
        /*0018*/ 	.byte	0x04, 0x17
        /*001a*/ 	.short	(.L_27 - .L_26)
.L_26:
        /*001c*/ 	.word	0x00000000
        /*0020*/ 	.short	0x0002
        /*0022*/ 	.short	0x000c
        /*0024*/ 	.byte	0x00, 0xf0, 0x11, 0x00


	//----- nvinfo : EIATTR_KPARAM_INFO
	.align		4
.L_27:
        /*0028*/ 	.byte	0x04, 0x17
        /*002a*/ 	.short	(.L_29 - .L_28)
.L_28:
        /*002c*/ 	.word	0x00000000
        /*0030*/ 	.short	0x0001
        /*0032*/ 	.short	0x0008
        /*0034*/ 	.byte	0x00, 0xf0, 0x11, 0x00


	//----- nvinfo : EIATTR_KPARAM_INFO
	.align		4
.L_29:
        /*0038*/ 	.byte	0x04, 0x17
        /*003a*/ 	.short	(.L_31 - .L_30)
.L_30:
        /*003c*/ 	.word	0x00000000
        /*0040*/ 	.short	0x0000
        /*0042*/ 	.short	0x0000
        /*0044*/ 	.byte	0x00, 0xf5, 0x21, 0x00


	//----- nvinfo : EIATTR_SPARSE_MMA_MASK
	.align		4
.L_31:
        /*0048*/ 	.byte	0x03, 0x50
        /*004a*/ 	.short	0x0000


	//----- nvinfo : EIATTR_MAXREG_COUNT
	.align		4
        /*004c*/ 	.byte	0x03, 0x1b
        /*004e*/ 	.short	0x00ff


	//----- nvinfo : EIATTR_MERCURY_ISA_VERSION
	.align		4
        /*0050*/ 	.byte	0x03, 0x5f
        /*0052*/ 	.short	0x0101


	//----- nvinfo : EIATTR_VRC_CTA_INIT_COUNT
	.align		4
        /*0054*/ 	.byte	0x02, 0x4a
	.zero		1
	.zero		1


	//----- nvinfo : EIATTR_EXIT_INSTR_OFFSETS
	.align		4
        /*0058*/ 	.byte	0x04, 0x1c
        /*005a*/ 	.short	(.L_33 - .L_32)


	//   ....[0]....
.L_32:
        /*005c*/ 	.word	0x00000090


	//   ....[1]....
        /*0060*/ 	.word	0x000004f0


	//   ....[2]....
        /*0064*/ 	.word	0x00000af0


	//----- nvinfo : EIATTR_CRS_STACK_SIZE
	.align		4
.L_33:
        /*0068*/ 	.byte	0x04, 0x1e
        /*006a*/ 	.short	(.L_35 - .L_34)
.L_34:
        /*006c*/ 	.word	0x00000000


	//----- nvinfo : EIATTR_CBANK_PARAM_SIZE
	.align		4
.L_35:
        /*0070*/ 	.byte	0x03, 0x19
        /*0072*/ 	.short	0x0014


	//----- nvinfo : EIATTR_PARAM_CBANK
	.align		4
        /*0074*/ 	.byte	0x04, 0x0a
        /*0076*/ 	.short	(.L_37 - .L_36)
	.align		4
.L_36:
        /*0078*/ 	.word	index@(.nv.constant0._Z20inv_filt_scale_arrayP6float2ffi)
        /*007c*/ 	.short	0x0380
        /*007e*/ 	.short	0x0014


	//----- nvinfo : EIATTR_SW_WAR
	.align		4
.L_37:
        /*0080*/ 	.byte	0x04, 0x36
        /*0082*/ 	.short	(.L_39 - .L_38)
.L_38:
        /*0084*/ 	.word	0x00000008
.L_39:


//--------------------- .nv.info._Z14inv_filt_arrayP6float2fi --------------------------
	.section	.nv.info._Z14inv_filt_arrayP6float2fi,"",@"SHT_CUDA_INFO"
	.sectionflags	@""
	.align	4


	//----- nvinfo : EIATTR_CUDA_API_VERSION
	.align		4
        /*0000*/ 	.byte	0x04, 0x37
        /*0002*/ 	.short	(.L_41 - .L_40)
.L_40:
        /*0004*/ 	.word	0x00000082


	//----- nvinfo : EIATTR_KPARAM_INFO
	.align		4
.L_41:
        /*0008*/ 	.byte	0x04, 0x17
        /*000a*/ 	.short	(.L_43 - .L_42)
.L_42:
        /*000c*/ 	.word	0x00000000
        /*0010*/ 	.short	0x0002
        /*0012*/ 	.short	0x000c
        /*0014*/ 	.byte	0x00, 0xf0, 0x11, 0x00


	//----- nvinfo : EIATTR_KPARAM_INFO
	.align		4
.L_43:
        /*0018*/ 	.byte	0x04, 0x17
        /*001a*/ 	.short	(.L_45 - .L_44)
.L_44:
        /*001c*/ 	.word	0x00000000
        /*0020*/ 	.short	0x0001
        /*0022*/ 	.short	0x0008
        /*0024*/ 	.byte	0x00, 0xf0, 0x11, 0x00


	//----- nvinfo : EIATTR_KPARAM_INFO
	.align		4
.L_45:
        /*0028*/ 	.byte	0x04, 0x17
        /*002a*/ 	.short	(.L_47 - .L_46)
.L_46:
        /*002c*/ 	.word	0x00000000
        /*0030*/ 	.short	0x0000
        /*0032*/ 	.short	0x0000
        /*0034*/ 	.byte	0x00, 0xf5, 0x21, 0x00


	//----- nvinfo : EIATTR_SPARSE_MMA_MASK
	.align		4
.L_47:
        /*0038*/ 	.byte	0x03, 0x50
        /*003a*/ 	.short	0x0000


	//----- nvinfo : EIATTR_MAXREG_COUNT
	.align		4
        /*003c*/ 	.byte	0x03, 0x1b
        /*003e*/ 	.short	0x00ff


	//----- nvinfo : EIATTR_MERCURY_ISA_VERSION
	.align		4
        /*0040*/ 	.byte	0x03, 0x5f
        /*0042*/ 	.short	0x0101


	//----- nvinfo : EIATTR_VRC_CTA_INIT_COUNT
	.align		4
        /*0044*/ 	.byte	0x02, 0x4a
	.zero		1
	.zero		1


	//----- nvinfo : EIATTR_EXIT_INSTR_OFFSETS
	.align		4
        /*0048*/ 	.byte	0x04, 0x1c
        /*004a*/ 	.short	(.L_49 - .L_48)


	//   ....[0]....
.L_48:
        /*004c*/ 	.word	0x00000090


	//   ....[1]....
        /*0050*/ 	.word	0x000004b0


	//   ....[2]....
        /*0054*/ 	.word	0x00000a70


	//----- nvinfo : EIATTR_CRS_STACK_SIZE
	.align		4
.L_49:
        /*0058*/ 	.byte	0x04, 0x1e
        /*005a*/ 	.short	(.L_51 - .L_50)
.L_50:
        /*005c*/ 	.word	0x00000000


	//----- nvinfo : EIATTR_CBANK_PARAM_SIZE
	.align		4
.L_51:
        /*0060*/ 	.byte	0x03, 0x19
        /*0062*/ 	.short	0x0010


	//----- nvinfo : EIATTR_PARAM_CBANK
	.align		4
        /*0064*/ 	.byte	0x04, 0x0a
        /*0066*/ 	.short	(.L_53 - .L_52)
	.align		4
.L_52:
        /*0068*/ 	.word	index@(.nv.constant0._Z14inv_filt_arrayP6float2fi)
        /*006c*/ 	.short	0x0380
        /*006e*/ 	.short	0x0010


	//----- nvinfo : EIATTR_SW_WAR
	.align		4
.L_53:
        /*0070*/ 	.byte	0x04, 0x36
        /*0072*/ 	.short	(.L_55 - .L_54)
.L_54:
        /*0074*/ 	.word	0x00000008
.L_55:


//--------------------- .nv.info._Z11cmul_arraysP6float2S0_i --------------------------
	.section	.nv.info._Z11cmul_arraysP6float2S0_i,"",@"SHT_CUDA_INFO"
	.sectionflags	@""
	.align	4


	//----- nvinfo : EIATTR_CUDA_API_VERSION
	.align		4
        /*0000*/ 	.byte	0x04, 0x37
        /*0002*/ 	.short	(.L_57 - .L_56)
.L_56:
        /*0004*/ 	.word	0x00000082


	//----- nvinfo : EIATTR_KPARAM_INFO
	.align		4
.L_57:
        /*0008*/ 	.byte	0x04, 0x17
        /*000a*/ 	.short	(.L_59 - .L_58)
.L_58:
        /*000c*/ 	.word	0x00000000
        /*0010*/ 	.short	0x0002
        /*0012*/ 	.short	0x0010
        /*0014*/ 	.byte	0x00, 0xf0, 0x11, 0x00


	//----- nvinfo : EIATTR_KPARAM_INFO
	.align		4
.L_59:
        /*0018*/ 	.byte	0x04, 0x17
        /*001a*/ 	.short	(.L_61 - .L_60)
.L_60:
        /*001c*/ 	.word	0x00000000
        /*0020*/ 	.short	0x0001
        /*0022*/ 	.short	0x0008
        /*0024*/ 	.byte	0x00, 0xf5, 0x21, 0x00


	//----- nvinfo : EIATTR_KPARAM_INFO
	.align		4
.L_61:
        /*0028*/ 	.byte	0x04, 0x17
        /*002a*/ 	.short	(.L_63 - .L_62)
.L_62:
        /*002c*/ 	.word	0x00000000
        /*0030*/ 	.short	0x0000
        /*0032*/ 	.short	0x0000
        /*0034*/ 	.byte	0x00, 0xf5, 0x21, 0x00


	//----- nvinfo : EIATTR_SPARSE_MMA_MASK
	.align		4
.L_63:
        /*0038*/ 	.byte	0x03, 0x50
        /*003a*/ 	.short	0x0000


	//----- nvinfo : EIATTR_MAXREG_COUNT
	.align		4
        /*003c*/ 	.byte	0x03, 0x1b
        /*003e*/ 	.short	0x00ff


	//----- nvinfo : EIATTR_MERCURY_ISA_VERSION
	.align		4
        /*0040*/ 	.byte	0x03, 0x5f
        /*0042*/ 	.short	0x0101


	//----- nvinfo : EIATTR_VRC_CTA_INIT_COUNT
	.align		4
        /*0044*/ 	.byte	0x02, 0x4a
	.zero		1
	.zero		1


	//----- nvinfo : EIATTR_EXIT_INSTR_OFFSETS
	.align		4
        /*0048*/ 	.byte	0x04, 0x1c
        /*004a*/ 	.short	(.L_65 - .L_64)


	//   ....[0]....
.L_64:
        /*004c*/ 	.word	0x00000090


	//   ....[1]....
        /*0050*/ 	.word	0x000003d0


	//   ....[2]....
        /*0054*/ 	.word	0x00000650


	//----- nvinfo : EIATTR_CRS_STACK_SIZE
	.align		4
.L_65:
        /*0058*/ 	.byte	0x04, 0x1e
        /*005a*/ 	.short	(.L_67 - .L_66)
.L_66:
        /*005c*/ 	.word	0x00000000


	//----- nvinfo : EIATTR_CBANK_PARAM_SIZE
	.align		4
.L_67:
        /*0060*/ 	.byte	0x03, 0x19
        /*0062*/ 	.short	0x0014


	//----- nvinfo : EIATTR_PARAM_CBANK
	.align		4
        /*0064*/ 	.byte	0x04, 0x0a
        /*0066*/ 	.short	(.L_69 - .L_68)
	.align		4
.L_68:
        /*0068*/ 	.word	index@(.nv.constant0._Z11cmul_arraysP6float2S0_i)
        /*006c*/ 	.short	0x0380
        /*006e*/ 	.short	0x0014


	//----- nvinfo : EIATTR_SW_WAR
	.align		4
.L_69:
        /*0070*/ 	.byte	0x04, 0x36
        /*0072*/ 	.short	(.L_71 - .L_70)
.L_70:
        /*0074*/ 	.word	0x00000008
.L_71:


//--------------------- .nv.callgraph             --------------------------
	.section	.nv.callgraph,"",@"SHT_CUDA_CALLGRAPH"
	.align	4
	.sectionentsize	8
	.align		4
        /*0000*/ 	.word	0x00000000
	.align		4
        /*0004*/ 	.word	0xffffffff
	.align		4
        /*0008*/ 	.word	0x00000000
	.align		4
        /*000c*/ 	.word	0xfffffffe
	.align		4
        /*0010*/ 	.word	0x00000000
	.align		4
        /*0014*/ 	.word	0xfffffffd
	.align		4
        /*0018*/ 	.word	0x00000000
	.align		4
        /*001c*/ 	.word	0xfffffffc


//--------------------- .text._Z20inv_filt_scale_arrayP6float2ffi --------------------------
	.section	.text._Z20inv_filt_scale_arrayP6float2ffi,"ax",@progbits
	.align	128
        .global         _Z20inv_filt_scale_arrayP6float2ffi
        .type           _Z20inv_filt_scale_arrayP6float2ffi,@function
        .size           _Z20inv_filt_scale_arrayP6float2ffi,(.L_x_53 - _Z20inv_filt_scale_arrayP6float2ffi)
        .other          _Z20inv_filt_scale_arrayP6float2ffi,@"STO_CUDA_ENTRY STV_DEFAULT"
_Z20inv_filt_scale_arrayP6float2ffi:
.text._Z20inv_filt_scale_arrayP6float2ffi:
[----:B------:R-:W-:Y:S01]  /*0000*/  LDC R1, c[0x0][0x37c] ;  /* 0x0000df00ff017b82 */ /* 0x000fe20000000800 */
[----:B------:R-:W0:Y:S07]  /*0010*/  S2R R4, SR_TID.X ;  /* 0x0000000000047919 */ /* 0x000e2e0000002100 */
[----:B------:R-:W0:Y:S01]  /*0020*/  S2UR UR4, SR_CTAID.X ;  /* 0x00000000000479c3 */ /* 0x000e220000002500 */
[----:B------:R-:W1:Y:S07]  /*0030*/  LDCU UR6, c[0x0][0x390] ;  /* 0x00007200ff0677ac */ /* 0x000e6e0008000800 */
[----:B------:R-:W0:Y:S01]  /*0040*/  LDC R3, c[0x0][0x360] ;  /* 0x0000d800ff037b82 */ /* 0x000e220000000800 */
[----:B------:R-:W2:Y:S01]  /*0050*/  LDCU UR5, c[0x0][0x370] ;  /* 0x00006e00ff0577ac */ /* 0x000ea20008000800 */
[----:B0-----:R-:W-:-:S02]  /*0060*/  IMAD R4, R3, UR4, R4 ;  /* 0x0000000403047c24 */ /* 0x001fc4000f8e0204 */
[----:B--2---:R-:W-:-:S03]  /*0070*/  IMAD R3, R3, UR5, RZ ;  /* 0x0000000503037c24 */ /* 0x004fc6000f8e02ff */
[----:B-1----:R-:W-:-:S13]  /*0080*/  ISETP.GE.AND P0, PT, R4, UR6, PT ;  /* 0x0000000604007c0c */ /* 0x002fda000bf06270 */
[----:B------:R-:W-:Y:S05]  /*0090*/  @P0 EXIT ;  /* 0x000000000000094d */ /* 0x000fea0003800000 */
[----:B------:R-:W0:Y:S01]  /*00a0*/  I2F.U32.RP R2, R3 ;  /* 0x0000000300027306 */ /* 0x000e220000209000 */
[C---:B------:R-:W-:Y:S01]  /*00b0*/  IMAD.IADD R0, R3.reuse, 0x1, R4 ;  /* 0x0000000103007824 */ /* 0x040fe200078e0204 */
[----:B------:R-:W-:Y:S01]  /*00c0*/  IADD3 R9, PT, PT, RZ, -R3, RZ ;  /* 0x80000003ff097210 */ /* 0x000fe20007ffe0ff */
[----:B------:R-:W1:Y:S01]  /*00d0*/  LDCU.64 UR4, c[0x0][0x358] ;  /* 0x00006b00ff0477ac */ /* 0x000e620008000a00 */
[----:B------:R-:W-:Y:S01]  /*00e0*/  ISETP.NE.U32.AND P2, PT, R3, RZ, PT ;  /* 0x000000ff0300720c */ /* 0x000fe20003f45070 */
[----:B------:R-:W-:Y:S01]  /*00f0*/  BSSY.RECONVERGENT B0, `(.L_x_0) ;  /* 0x0000039000007945 */ /* 0x000fe20003800200 */
[C---:B------:R-:W-:Y:S02]  /*0100*/  ISETP.GE.AND P0, PT, R0.reuse, UR6, PT ;  /* 0x0000000600007c0c */ /* 0x040fe4000bf06270 */
[----:B------:R-:W-:Y:S01]  /*0110*/  VIMNMX R5, PT, PT, R0, UR6, !PT ;  /* 0x0000000600057c48 */ /* 0x000fe2000ffe0100 */
[----:B------:R-:W2:Y:S01]  /*0120*/  LDCU UR6, c[0x0][0x38c] ;  /* 0x00007180ff0677ac */ /* 0x000ea20008000800 */
[----:B------:R-:W-:-:S04]  /*0130*/  SEL R18, RZ, 0x1, P0 ;  /* 0x00000001ff127807 */ /* 0x000fc80000000000 */
[----:B------:R-:W-:Y:S01]  /*0140*/  IADD3 R0, PT, PT, R5, -R0, -R18 ;  /* 0x8000000005007210 */ /* 0x000fe20007ffe812 */
[----:B0-----:R-:W0:Y:S02]  /*0150*/  MUFU.RCP R2, R2 ;  /* 0x0000000200027308 */ /* 0x001e240000001000 */
[----:B0-----:R-:W-:-:S06]  /*0160*/  IADD3 R6, PT, PT, R2, 0xffffffe, RZ ;  /* 0x0ffffffe02067810 */ /* 0x001fcc0007ffe0ff */
[----:B------:R0:W3:Y:S02]  /*0170*/  F2I.FTZ.U32.TRUNC.NTZ R7, R6 ;  /* 0x0000000600077305 */ /* 0x0000e4000021f000 */
[----:B0-----:R-:W-:Y:S02]  /*0180*/  HFMA2 R6, -RZ, RZ, 0, 0 ;  /* 0x00000000ff067431 */ /* 0x001fe400000001ff */
[----:B---3--:R-:W-:-:S04]  /*0190*/  IMAD R9, R9, R7, RZ ;  /* 0x0000000709097224 */ /* 0x008fc800078e02ff */
[----:B------:R-:W-:-:S06]  /*01a0*/  IMAD.HI.U32 R7, R7, R9, R6 ;  /* 0x0000000907077227 */ /* 0x000fcc00078e0006 */
[----:B------:R-:W-:-:S05]  /*01b0*/  IMAD.HI.U32 R7, R7, R0, RZ ;  /* 0x0000000007077227 */ /* 0x000fca00078e00ff */
[----:B------:R-:W-:-:S05]  /*01c0*/  IADD3 R2, PT, PT, -R7, RZ, RZ ;  /* 0x000000ff07027210 */ /* 0x000fca0007ffe1ff */
[----:B------:R-:W-:-:S05]  /*01d0*/  IMAD R0, R3, R2, R0 ;  /* 0x0000000203007224 */ /* 0x000fca00078e0200 */
[----:B------:R-:W-:-:S13]  /*01e0*/  ISETP.GE.U32.AND P0, PT, R0, R3, PT ;  /* 0x000000030000720c */ /* 0x000fda0003f06070 */
[----:B------:R-:W-:Y:S01]  /*01f0*/  @P0 IMAD.IADD R0, R0, 0x1, -R3 ;  /* 0x0000000100000824 */ /* 0x000fe200078e0a03 */
[----:B------:R-:W-:-:S04]  /*0200*/  @P0 IADD3 R7, PT, PT, R7, 0x1, RZ ;  /* 0x0000000107070810 */ /* 0x000fc80007ffe0ff */
[----:B------:R-:W-:-:S13]  /*0210*/  ISETP.GE.U32.AND P1, PT, R0, R3, PT ;  /* 0x000000030000720c */ /* 0x000fda0003f26070 */
[----:B------:R-:W-:Y:S02]  /*0220*/  @P1 IADD3 R7, PT, PT, R7, 0x1, RZ ;  /* 0x0000000107071810 */ /* 0x000fe40007ffe0ff */
[----:B------:R-:W-:-:S05]  /*0230*/  @!P2 LOP3.LUT R7, RZ, R3, RZ, 0x33, !PT ;  /* 0x00000003ff07a212 */ /* 0x000fca00078e33ff */
[----:B------:R-:W-:-:S05]  /*0240*/  IMAD.IADD R18, R18, 0x1, R7 ;  /* 0x0000000112127824 */ /* 0x000fca00078e0207 */
[----:B------:R-:W-:-:S04]  /*0250*/  LOP3.LUT R0, R18, 0x3, RZ, 0xc0, !PT ;  /* 0x0000000312007812 */ /* 0x000fc800078ec0ff */
[----:B------:R-:W-:-:S13]  /*0260*/  ISETP.NE.AND P0, PT, R0, 0x3, PT ;  /* 0x000000030000780c */ /* 0x000fda0003f05270 */
[----:B-12---:R-:W-:Y:S05]  /*0270*/  @!P0 BRA `(.L_x_1) ;  /* 0x0000000000808947 */ /* 0x006fea0003800000 */
[----:B------:R-:W0:Y:S01]  /*0280*/  LDC R5, c[0x0][0x388] ;  /* 0x0000e200ff057b82 */ /* 0x000e220000000800 */
[----:B------:R-:W-:-:S04]  /*0290*/  IADD3 R0, PT, PT, R18, 0x1, RZ ;  /* 0x0000000112007810 */ /* 0x000fc80007ffe0ff */
[----:B------:R-:W-:-:S03]  /*02a0*/  LOP3.LUT R0, R0, 0x3, RZ, 0xc0, !PT ;  /* 0x0000000300007812 */ /* 0x000fc600078ec0ff */
[----:B------:R-:W1:Y:S01]  /*02b0*/  LDC.64 R20, c[0x0][0x380] ;  /* 0x0000e000ff147b82 */ /* 0x000e620000000a00 */
[----:B------:R-:W-:-:S07]  /*02c0*/  IADD3 R14, PT, PT, -R0, RZ, RZ ;  /* 0x000000ff000e7210 */ /* 0x000fce0007ffe1ff */
.L_x_5:
[----:B-12---:R-:W-:-:S05]  /*02d0*/  IMAD.WIDE R16, R4, 0x8, R20 ;  /* 0x0000000804107825 */ /* 0x006fca00078e0214 */
[----:B------:R-:W2:Y:S01]  /*02e0*/  LDG.E.64 R12, desc[UR4][R16.64] ;  /* 0x00000004100c7981 */ /* 0x000ea2000c1e1b00 */
[----:B------:R-:W-:Y:S01]  /*02f0*/  IADD3 R14, PT, PT, R14, 0x1, RZ ;  /* 0x000000010e0e7810 */ /* 0x000fe20007ffe0ff */
[----:B------:R-:W-:Y:S03]  /*0300*/  BSSY.RECONVERGENT B1, `(.L_x_2) ;  /* 0x0000011000017945 */ /* 0x000fe60003800200 */
[----:B------:R-:W-:Y:S01]  /*0310*/  ISETP.NE.AND P3, PT, R14, RZ, PT ;  /* 0x000000ff0e00720c */ /* 0x000fe20003f65270 */
[----:B--2---:R-:W-:-:S04]  /*0320*/  FMUL R7, R13, R13 ;  /* 0x0000000d0d077220 */ /* 0x004fc80000400000 */
[----:B------:R-:W-:-:S04]  /*0330*/  FFMA R0, R12, R12, R7 ;  /* 0x0000000c0c007223 */ /* 0x000fc80000000007 */
[----:B0-----:R-:W-:-:S04]  /*0340*/  FFMA R9, R5, R5, R0 ;  /* 0x0000000505097223 */ /* 0x001fc80000000000 */
[----:B------:R-:W-:-:S05]  /*0350*/  VIADD R0, R9, 0x1800000 ;  /* 0x0180000009007836 */ /* 0x000fca0000000000 */
[----:B------:R-:W-:-:S04]  /*0360*/  LOP3.LUT R0, R0, 0x7f800000, RZ, 0xc0, !PT ;  /* 0x7f80000000007812 */ /* 0x000fc800078ec0ff */
[----:B------:R-:W-:-:S13]  /*0370*/  ISETP.GT.U32.AND P0, PT, R0, 0x1ffffff, PT ;  /* 0x01ffffff0000780c */ /* 0x000fda0003f04070 */
[----:B------:R-:W-:Y:S05]  /*0380*/  @P0 BRA `(.L_x_3) ;  /* 0x0000000000100947 */ /* 0x000fea0003800000 */
[----:B------:R-:W-:Y:S02]  /*0390*/  MOV R0, R9 ;  /* 0x0000000900007202 */ /* 0x000fe40000000f00 */
[----:B------:R-:W-:-:S07]  /*03a0*/  MOV R2, 0x3c0 ;  /* 0x000003c000027802 */ /* 0x000fce0000000f00 */
[----:B------:R-:W-:Y:S05]  /*03b0*/  CALL.REL.NOINC `($__internal_0_$__cuda_sm20_rcp_rn_f32_slowpath) ;  /* 0x0000000400d07944 */ /* 0x000fea0003c00000 */
[----:B------:R-:W-:Y:S05]  /*03c0*/  BRA `(.L_x_4) ;  /* 0x0000000000107947 */ /* 0x000fea0003800000 */
.L_x_3:
[----:B------:R-:W0:Y:S02]  /*03d0*/  MUFU.RCP R8, R9 ;  /* 0x0000000900087308 */ /* 0x000e240000001000 */
[----:B0-----:R-:W-:-:S04]  /*03e0*/  FFMA R0, R9, R8, -1 ;  /* 0xbf80000009007423 */ /* 0x001fc80000000008 */
[----:B------:R-:W-:-:S04]  /*03f0*/  FADD.FTZ R7, -R0, -RZ ;  /* 0x800000ff00077221 */ /* 0x000fc80000010100 */
[----:B------:R-:W-:-:S07]  /*0400*/  FFMA R8, R8, R7, R8 ;  /* 0x0000000708087223 */ /* 0x000fce0000000008 */
.L_x_4:
[----:B------:R-:W-:Y:S05]  /*0410*/  BSYNC.RECONVERGENT B1 ;  /* 0x0000000000017941 */ /* 0x000fea0003800200 */
.L_x_2:
[----:B------:R-:W-:Y:S01]  /*0420*/  FMUL R8, R8, UR6 ;  /* 0x0000000608087c20 */ /* 0x000fe20008400000 */
[----:B------:R-:W-:-:S03]  /*0430*/  IMAD.IADD R4, R3, 0x1, R4 ;  /* 0x0000000103047824 */ /* 0x000fc600078e0204 */
[-C--:B------:R-:W-:Y:S01]  /*0440*/  FMUL R12, R12, R8.reuse ;  /* 0x000000080c0c7220 */ /* 0x080fe20000400000 */
[----:B------:R-:W-:-:S05]  /*0450*/  FMUL R13, R13, R8 ;  /* 0x000000080d0d7220 */ /* 0x000fca0000400000 */
[----:B------:R2:W-:Y:S01]  /*0460*/  STG.E.64 desc[UR4][R16.64], R12 ;  /* 0x0000000c10007986 */ /* 0x0005e2000c101b04 */
[----:B------:R-:W-:Y:S05]  /*0470*/  @P3 BRA `(.L_x_5) ;  /* 0xfffffffc00943947 */ /* 0x000fea000383ffff */
.L_x_1:
[----:B------:R-:W-:Y:S05]  /*0480*/  BSYNC.RECONVERGENT B0 ;  /* 0x0000000000007941 */ /* 0x000fea0003800200 */
.L_x_0:
[----:B------:R-:W0:Y:S01]  /*0490*/  LDC R5, c[0x0][0x388] ;  /* 0x0000e200ff057b82 */ /* 0x000e220000000800 */
[----:B------:R-:W-:Y:S01]  /*04a0*/  ISETP.GE.U32.AND P0, PT, R18, 0x3, PT ;  /* 0x000000031200780c */ /* 0x000fe20003f06070 */
[----:B------:R-:W1:Y:S01]  /*04b0*/  LDCU UR7, c[0x0][0x38c] ;  /* 0x00007180ff0777ac */ /* 0x000e620008000800 */
[----:B------:R-:W3:Y:S05]  /*04c0*/  LDCU UR8, c[0x0][0x390] ;  /* 0x00007200ff0877ac */ /* 0x000eea0008000800 */
[----:B--2---:R-:W2:Y:S08]  /*04d0*/  LDC.64 R16, c[0x0][0x380] ;  /* 0x0000e000ff107b82 */ /* 0x004eb00000000a00 */
[----:B------:R-:W4:Y:S01]  /*04e0*/  LDC.64 R14, c[0x0][0x388] ;  /* 0x0000e200ff0e7b82 */ /* 0x000f220000000a00 */
[----:B-1-3--:R-:W-:Y:S05]  /*04f0*/  @!P0 EXIT ;  /* 0x000000000000894d */ /* 0x00afea0003800000 */
.L_x_18:
[----:B-12---:R-:W-:-:S05]  /*0500*/  IMAD.WIDE R18, R4, 0x8, R16 ;  /* 0x0000000804127825 */ /* 0x006fca00078e0210 */
[----:B------:R-:W2:Y:S01]  /*0510*/  LDG.E.64 R12, desc[UR4][R18.64] ;  /* 0x00000004120c7981 */ /* 0x000ea2000c1e1b00 */
[----:B------:R-:W-:Y:S01]  /*0520*/  BSSY.RECONVERGENT B0, `(.L_x_6) ;  /* 0x0000010000007945 */ /* 0x000fe20003800200 */
[----:B--2---:R-:W-:-:S04]  /*0530*/  FMUL R7, R13, R13 ;  /* 0x0000000d0d077220 */ /* 0x004fc80000400000 */
[----:B------:R-:W-:-:S04]  /*0540*/  FFMA R0, R12, R12, R7 ;  /* 0x0000000c0c007223 */ /* 0x000fc80000000007 */
[----:B0-----:R-:W-:-:S05]  /*0550*/  FFMA R9, R5, R5, R0 ;  /* 0x0000000505097223 */ /* 0x001fca0000000000 */
[----:B------:R-:W-:-:S04]  /*0560*/  IADD3 R0, PT, PT, R9, 0x1800000, RZ ;  /* 0x0180000009007810 */ /* 0x000fc80007ffe0ff */
[----:B------:R-:W-:-:S04]  /*0570*/  LOP3.LUT R0, R0, 0x7f800000, RZ, 0xc0, !PT ;  /* 0x7f80000000007812 */ /* 0x000fc800078ec0ff */
[----:B------:R-:W-:-:S13]  /*0580*/  ISETP.GT.U32.AND P0, PT, R0, 0x1ffffff, PT ;  /* 0x01ffffff0000780c */ /* 0x000fda0003f04070 */
[----:B------:R-:W-:Y:S05]  /*0590*/  @P0 BRA `(.L_x_7) ;  /* 0x0000000000100947 */ /* 0x000fea0003800000 */
[----:B------:R-:W-:Y:S02]  /*05a0*/  MOV R0, R9 ;  /* 0x0000000900007202 */ /* 0x000fe40000000f00 */
[----:B------:R-:W-:-:S07]  /*05b0*/  MOV R2, 0x5d0 ;  /* 0x000005d000027802 */ /* 0x000fce0000000f00 */
[----:B----4-:R-:W-:Y:S05]  /*05c0*/  CALL.REL.NOINC `($__internal_0_$__cuda_sm20_rcp_rn_f32_slowpath) ;  /* 0x00000004004c7944 */ /* 0x010fea0003c00000 */
[----:B------:R-:W-:Y:S05]  /*05d0*/  BRA `(.L_x_8) ;  /* 0x0000000000107947 */ /* 0x000fea0003800000 */
.L_x_7:
[----:B------:R-:W0:Y:S02]  /*05e0*/  MUFU.RCP R8, R9 ;  /* 0x0000000900087308 */ /* 0x000e240000001000 */
[----:B0-----:R-:W-:-:S04]  /*05f0*/  FFMA R0, R9, R8, -1 ;  /* 0xbf80000009007423 */ /* 0x001fc80000000008 */
[----:B------:R-:W-:-:S04]  /*0600*/  FADD.FTZ R7, -R0, -RZ ;  /* 0x800000ff00077221 */ /* 0x000fc80000010100 */
[----:B------:R-:W-:-:S07]  /*0610*/  FFMA R8, R8, R7, R8 ;  /* 0x0000000708087223 */ /* 0x000fce0000000008 */
.L_x_8:
[----:B------:R-:W-:Y:S05]  /*0620*/  BSYNC.RECONVERGENT B0 ;  /* 0x0000000000007941 */ /* 0x000fea0003800200 */
.L_x_6:
[----:B----4-:R-:W-:Y:S01]  /*0630*/  FMUL R8, R8, R15 ;  /* 0x0000000f08087220 */ /* 0x010fe20000400000 */
[----:B------:R-:W-:-:S04]  /*0640*/  IMAD.WIDE R20, R3, 0x8, R18 ;  /* 0x0000000803147825 */ /* 0x000fc800078e0212 */
[-C--:B------:R-:W-:Y:S01]  /*0650*/  FMUL R6, R12, R8.reuse ;  /* 0x000000080c067220 */ /* 0x080fe20000400000 */
[----:B------:R-:W-:-:S05]  /*0660*/  FMUL R7, R13, R8 ;  /* 0x000000080d077220 */ /* 0x000fca0000400000 */
[----:B------:R0:W-:Y:S04]  /*0670*/  STG.E.64 desc[UR4][R18.64], R6 ;  /* 0x0000000612007986 */ /* 0x0001e8000c101b04 */
[----:B------:R-:W2:Y:S01]  /*0680*/  LDG.E.64 R12, desc[UR4][R20.64] ;  /* 0x00000004140c7981 */ /* 0x000ea2000c1e1b00 */
[----:B------:R-:W-:Y:S01]  /*0690*/  BSSY.RECONVERGENT B0, `(.L_x_9) ;  /* 0x0000010000007945 */ /* 0x000fe20003800200 */
[----:B--2---:R-:W-:-:S04]  /*06a0*/  FMUL R9, R13, R13 ;  /* 0x0000000d0d097220 */ /* 0x004fc80000400000 */
[----:B------:R-:W-:-:S04]  /*06b0*/  FFMA R9, R12, R12, R9 ;  /* 0x0000000c0c097223 */ /* 0x000fc80000000009 */
[----:B------:R-:W-:-:S04]  /*06c0*/  FFMA R9, R14, R14, R9 ;  /* 0x0000000e0e097223 */ /* 0x000fc80000000009 */
[----:B------:R-:W-:-:S05]  /*06d0*/  VIADD R0, R9, 0x1800000 ;  /* 0x0180000009007836 */ /* 0x000fca0000000000 */
[----:B------:R-:W-:-:S04]  /*06e0*/  LOP3.LUT R0, R0, 0x7f800000, RZ, 0xc0, !PT ;  /* 0x7f80000000007812 */ /* 0x000fc800078ec0ff */
[----:B------:R-:W-:-:S13]  /*06f0*/  ISETP.GT.U32.AND P0, PT, R0, 0x1ffffff, PT ;  /* 0x01ffffff0000780c */ /* 0x000fda0003f04070 */
[----:B0-----:R-:W-:Y:S05]  /*0700*/  @P0 BRA `(.L_x_10) ;  /* 0x0000000000100947 */ /* 0x001fea0003800000 */
[----:B------:R-:W-:Y:S02]  /*0710*/  MOV R0, R9 ;  /* 0x0000000900007202 */ /* 0x000fe40000000f00 */
[----:B------:R-:W-:-:S07]  /*0720*/  MOV R2, 0x740 ;  /* 0x0000074000027802 */ /* 0x000fce0000000f00 */
[----:B------:R-:W-:Y:S05]  /*0730*/  CALL.REL.NOINC `($__internal_0_$__cuda_sm20_rcp_rn_f32_slowpath) ;  /* 0x0000000000f07944 */ /* 0x000fea0003c00000 */
[----:B------:R-:W-:Y:S05]  /*0740*/  BRA `(.L_x_11) ;  /* 0x0000000000107947 */ /* 0x000fea0003800000 */
.L_x_10:
[----:B------:R-:W0:Y:S02]  /*0750*/  MUFU.RCP R8, R9 ;  /* 0x0000000900087308 */ /* 0x000e240000001000 */
[----:B0-----:R-:W-:-:S04]  /*0760*/  FFMA R0, R9, R8, -1 ;  /* 0xbf80000009007423 */ /* 0x001fc80000000008 */
[----:B------:R-:W-:-:S04]  /*0770*/  FADD.FTZ R7, -R0, -RZ ;  /* 0x800000ff00077221 */ /* 0x000fc80000010100 */
[----:B------:R-:W-:-:S07]  /*0780*/  FFMA R8, R8, R7, R8 ;  /* 0x0000000708087223 */ /* 0x000fce0000000008 */
.L_x_11:
[----:B------:R-:W-:Y:S05]  /*0790*/  BSYNC.RECONVERGENT B0 ;  /* 0x0000000000007941 */ /* 0x000fea0003800200 */
.L_x_9:
[----:B------:R-:W-:-:S04]  /*07a0*/  FMUL R8, R8, R15 ;  /* 0x0000000f08087220 */ /* 0x000fc80000400000 */
[-C--:B------:R-:W-:Y:S01]  /*07b0*/  FMUL R6, R12, R8.reuse ;  /* 0x000000080c067220 */ /* 0x080fe20000400000 */
[----:B------:R-:W-:Y:S01]  /*07c0*/  FMUL R7, R13, R8 ;  /* 0x000000080d077220 */ /* 0x000fe20000400000 */
[----:B------:R-:W-:-:S04]  /*07d0*/  IMAD.WIDE R12, R3, 0x8, R20 ;  /* 0x00000008030c7825 */ /* 0x000fc800078e0214 */
[----:B------:R0:W-:Y:S04]  /*07e0*/  STG.E.64 desc[UR4][R20.64], R6 ;  /* 0x0000000614007986 */ /* 0x0001e8000c101b04 */
[----:B------:R-:W2:Y:S01]  /*07f0*/  LDG.E.64 R18, desc[UR4][R12.64] ;  /* 0x000000040c127981 */ /* 0x000ea2000c1e1b00 */
[----:B------:R-:W-:Y:S01]  /*0800*/  BSSY.RECONVERGENT B0, `(.L_x_12) ;  /* 0x0000010000007945 */ /* 0x000fe20003800200 */
[----:B--2---:R-:W-:-:S04]  /*0810*/  FMUL R9, R19, R19 ;  /* 0x0000001313097220 */ /* 0x004fc80000400000 */
[----:B------:R-:W-:-:S04]  /*0820*/  FFMA R9, R18, R18, R9 ;  /* 0x0000001212097223 */ /* 0x000fc80000000009 */
[----:B------:R-:W-:-:S05]  /*0830*/  FFMA R9, R14, R14, R9 ;  /* 0x0000000e0e097223 */ /* 0x000fca0000000009 */
[----:B------:R-:W-:-:S04]  /*0840*/  IADD3 R0, PT, PT, R9, 0x1800000, RZ ;  /* 0x0180000009007810 */ /* 0x000fc80007ffe0ff */
[----:B------:R-:W-:-:S04]  /*0850*/  LOP3.LUT R0, R0, 0x7f800000, RZ, 0xc0, !PT ;  /* 0x7f80000000007812 */ /* 0x000fc800078ec0ff */
[----:B------:R-:W-:-:S13]  /*0860*/  ISETP.GT.U32.AND P0, PT, R0, 0x1ffffff, PT ;  /* 0x01ffffff0000780c */ /* 0x000fda0003f04070 */
[----:B0-----:R-:W-:Y:S05]  /*0870*/  @P0 BRA `(.L_x_13) ;  /* 0x0000000000100947 */ /* 0x001fea0003800000 */
[----:B------:R-:W-:Y:S01]  /*0880*/  IMAD.MOV.U32 R0, RZ, RZ, R9 ;  /* 0x000000ffff007224 */ /* 0x000fe200078e0009 */
[----:B------:R-:W-:-:S07]  /*0890*/  MOV R2, 0x8b0 ;  /* 0x000008b000027802 */ /* 0x000fce0000000f00 */
[----:B------:R-:W-:Y:S05]  /*08a0*/  CALL.REL.NOINC `($__internal_0_$__cuda_sm20_rcp_rn_f32_slowpath) ;  /* 0x0000000000947944 */ /* 0x000fea0003c00000 */
[----:B------:R-:W-:Y:S05]  /*08b0*/  BRA `(.L_x_14) ;  /* 0x0000000000107947 */ /* 0x000fea0003800000 */
.L_x_13:
[----:B------:R-:W0:Y:S02]  /*08c0*/  MUFU.RCP R8, R9 ;  /* 0x0000000900087308 */ /* 0x000e240000001000 */
[----:B0-----:R-:W-:-:S04]  /*08d0*/  FFMA R0, R9, R8, -1 ;  /* 0xbf80000009007423 */ /* 0x001fc80000000008 */
[----:B------:R-:W-:-:S04]  /*08e0*/  FADD.FTZ R7, -R0, -RZ ;  /* 0x800000ff00077221 */ /* 0x000fc80000010100 */
[----:B------:R-:W-:-:S07]  /*08f0*/  FFMA R8, R8, R7, R8 ;  /* 0x0000000708087223 */ /* 0x000fce0000000008 */
.L_x_14:
[----:B------:R-:W-:Y:S05]  /*0900*/  BSYNC.RECONVERGENT B0 ;  /* 0x0000000000007941 */ /* 0x000fea0003800200 */
.L_x_12:
        /* <DEDUP_REMOVED lines=14> */
[----:B------:R-:W-:Y:S02]  /*09f0*/  MOV R0, R9 ;  /* 0x0000000900007202 */ /* 0x000fe40000000f00 */
[----:B------:R-:W-:-:S07]  /*0a00*/  MOV R2, 0xa20 ;  /* 0x00000a2000027802 */ /* 0x000fce0000000f00 */
[----:B------:R-:W-:Y:S05]  /*0a10*/  CALL.REL.NOINC `($__internal_0_$__cuda_sm20_rcp_rn_f32_slowpath) ;  /* 0x0000000000387944 */ /* 0x000fea0003c00000 */
[----:B------:R-:W-:Y:S05]  /*0a20*/  BRA `(.L_x_17) ;  /* 0x0000000000107947 */ /* 0x000fea0003800000 */
.L_x_16:
[----:B------:R-:W0:Y:S02]  /*0a30*/  MUFU.RCP R8, R9 ;  /* 0x0000000900087308 */ /* 0x000e240000001000 */
[----:B0-----:R-:W-:-:S04]  /*0a40*/  FFMA R0, R9, R8, -1 ;  /* 0xbf80000009007423 */ /* 0x001fc80000000008 */
[----:B------:R-:W-:-:S04]  /*0a50*/  FADD.FTZ R7, -R0, -RZ ;  /* 0x800000ff00077221 */ /* 0x000fc80000010100 */
[----:B------:R-:W-:-:S07]  /*0a60*/  FFMA R8, R8, R7, R8 ;  /* 0x0000000708087223 */ /* 0x000fce0000000008 */
.L_x_17:
[----:B------:R-:W-:Y:S05]  /*0a70*/  BSYNC.RECONVERGENT B0 ;  /* 0x0000000000007941 */ /* 0x000fea0003800200 */
.L_x_15:
[----:B------:R-:W-:Y:S01]  /*0a80*/  FMUL R8, R8, UR7 ;  /* 0x0000000708087c20 */ /* 0x000fe20008400000 */
[----:B------:R-:W-:-:S03]  /*0a90*/  IMAD R4, R3, 0x4, R4 ;  /* 0x0000000403047824 */ /* 0x000fc600078e0204 */
[-C--:B------:R-:W-:Y:S01]  /*0aa0*/  FMUL R20, R20, R8.reuse ;  /* 0x0000000814147220 */ /* 0x080fe20000400000 */
[----:B------:R-:W-:Y:S01]  /*0ab0*/  FMUL R21, R21, R8 ;  /* 0x0000000815157220 */ /* 0x000fe20000400000 */
[----:B------:R-:W-:-:S04]  /*0ac0*/  ISETP.GE.AND P0, PT, R4, UR8, PT ;  /* 0x0000000804007c0c */ /* 0x000fc8000bf06270 */
[----:B------:R1:W-:Y:S09]  /*0ad0*/  STG.E.64 desc[UR4][R18.64], R20 ;  /* 0x0000001412007986 */ /* 0x0003f2000c101b04 */
[----:B------:R-:W-:Y:S05]  /*0ae0*/  @!P0 BRA `(.L_x_18) ;  /* 0xfffffff800848947 */ /* 0x000fea000383ffff */
[----:B------:R-:W-:Y:S05]  /*0af0*/  EXIT ;  /* 0x000000000000794d */ /* 0x000fea0003800000 */
        .weak           $__internal_0_$__cuda_sm20_rcp_rn_f32_slowpath
        .type           $__internal_0_$__cuda_sm20_rcp_rn_f32_slowpath,@function
        .size           $__internal_0_$__cuda_sm20_rcp_rn_f32_slowpath,(.L_x_53 - $__internal_0_$__cuda_sm20_rcp_rn_f32_slowpath)
$__internal_0_$__cuda_sm20_rcp_rn_f32_slowpath:
[----:B------:R-:W-:Y:S01]  /*0b00*/  SHF.L.U32 R6, R0, 0x1, RZ ;  /* 0x0000000100067819 */ /* 0x000fe200000006ff */
[----:B------:R-:W-:Y:S03]  /*0b10*/  BSSY.RECONVERGENT B2, `(.L_x_19) ;  /* 0x0000030000027945 */ /* 0x000fe60003800200 */
[----:B------:R-:W-:-:S04]  /*0b20*/  SHF.R.U32.HI R6, RZ, 0x18, R6 ;  /* 0x00000018ff067819 */ /* 0x000fc80000011606 */
[----:B------:R-:W-:-:S13]  /*0b30*/  ISETP.NE.U32.AND P0, PT, R6, RZ, PT ;  /* 0x000000ff0600720c */ /* 0x000fda0003f05070 */
[----:B------:R-:W-:Y:S05]  /*0b40*/  @P0 BRA `(.L_x_20) ;  /* 0x0000000000280947 */ /* 0x000fea0003800000 */
[----:B------:R-:W-:-:S04]  /*0b50*/  SHF.L.U32 R6, R0, 0x1, RZ ;  /* 0x0000000100067819 */ /* 0x000fc800000006ff */
[----:B------:R-:W-:-:S13]  /*0b60*/  ISETP.NE.AND P0, PT, R6, RZ, PT ;  /* 0x000000ff0600720c */ /* 0x000fda0003f05270 */
[----:B------:R-:W-:Y:S01]  /*0b70*/  @P0 FFMA R7, R0, 1.84467440737095516160e+19, RZ ;  /* 0x5f80000000070823 */ /* 0x000fe200000000ff */
[----:B------:R-:W-:Y:S08]  /*0b80*/  @!P0 MUFU.RCP R8, R0 ;  /* 0x0000000000088308 */ /* 0x000ff00000001000 */
[----:B------:R-:W0:Y:S02]  /*0b90*/  @P0 MUFU.RCP R6, R7 ;  /* 0x0000000700060308 */ /* 0x000e240000001000 */
[----:B0-----:R-:W-:-:S04]  /*0ba0*/  @P0 FFMA R9, R7, R6, -1 ;  /* 0xbf80000007090423 */ /* 0x001fc80000000006 */
[----:B------:R-:W-:-:S04]  /*0bb0*/  @P0 FADD.FTZ R9, -R9, -RZ ;  /* 0x800000ff09090221 */ /* 0x000fc80000010100 */
[----:B------:R-:W-:-:S04]  /*0bc0*/  @P0 FFMA R9, R6, R9, R6 ;  /* 0x0000000906090223 */ /* 0x000fc80000000006 */
[----:B------:R-:W-:Y:S01]  /*0bd0*/  @P0 FFMA R8, R9, 1.84467440737095516160e+19, RZ ;  /* 0x5f80000009080823 */ /* 0x000fe200000000ff */
[----:B------:R-:W-:Y:S06]  /*0be0*/  BRA `(.L_x_21) ;  /* 0x0000000000887947 */ /* 0x000fec0003800000 */
.L_x_20:
[----:B------:R-:W-:-:S05]  /*0bf0*/  VIADD R7, R6, 0xffffff03 ;  /* 0xffffff0306077836 */ /* 0x000fca0000000000 */
[----:B------:R-:W-:-:S13]  /*0c00*/  ISETP.GT.U32.AND P0, PT, R7, 0x1, PT ;  /* 0x000000010700780c */ /* 0x000fda0003f04070 */
[----:B------:R-:W-:Y:S05]  /*0c10*/  @P0 BRA `(.L_x_22) ;  /* 0x0000000000780947 */ /* 0x000fea0003800000 */
[----:B------:R-:W-:Y:S01]  /*0c20*/  LOP3.LUT R24, R0, 0x7fffff, RZ, 0xc0, !PT ;  /* 0x007fffff00187812 */ /* 0x000fe200078ec0ff */
[----:B------:R-:W-:Y:S01]  /*0c30*/  HFMA2 R10, -RZ, RZ, 0, 1.78813934326171875e-07 ;  /* 0x00000003ff0a7431 */ /* 0x000fe200000001ff */
[----:B------:R-:W-:Y:S02]  /*0c40*/  IADD3 R6, PT, PT, R6, -0xfc, RZ ;  /* 0xffffff0406067810 */ /* 0x000fe40007ffe0ff */
[----:B------:R-:W-:-:S04]  /*0c50*/  LOP3.LUT R24, R24, 0x3f800000, RZ, 0xfc, !PT ;  /* 0x3f80000018187812 */ /* 0x000fc800078efcff */
[----:B------:R-:W0:Y:S01]  /*0c60*/  MUFU.RCP R9, R24 ;  /* 0x0000001800097308 */ /* 0x000e220000001000 */
[----:B------:R-:W-:Y:S01]  /*0c70*/  SHF.L.U32 R10, R10, R7, RZ ;  /* 0x000000070a0a7219 */ /* 0x000fe200000006ff */
[----:B0-----:R-:W-:-:S04]  /*0c80*/  FFMA R22, R24, R9, -1 ;  /* 0xbf80000018167423 */ /* 0x001fc80000000009 */
[----:B------:R-:W-:-:S04]  /*0c90*/  FADD.FTZ R22, -R22, -RZ ;  /* 0x800000ff16167221 */ /* 0x000fc80000010100 */
[CCC-:B------:R-:W-:Y:S01]  /*0ca0*/  FFMA.RM R8, R9.reuse, R22.reuse, R9.reuse ;  /* 0x0000001609087223 */ /* 0x1c0fe20000004009 */
[----:B------:R-:W-:-:S04]  /*0cb0*/  FFMA.RP R9, R9, R22, R9 ;  /* 0x0000001609097223 */ /* 0x000fc80000008009 */
[C---:B------:R-:W-:Y:S02]  /*0cc0*/  LOP3.LUT R11, R8.reuse, 0x7fffff, RZ, 0xc0, !PT ;  /* 0x007fffff080b7812 */ /* 0x040fe400078ec0ff */
[----:B------:R-:W-:Y:S02]  /*0cd0*/  FSETP.NEU.FTZ.AND P0, PT, R8, R9, PT ;  /* 0x000000090800720b */ /* 0x000fe40003f1d000 */
[----:B------:R-:W-:Y:S02]  /*0ce0*/  LOP3.LUT R11, R11, 0x800000, RZ, 0xfc, !PT ;  /* 0x008000000b0b7812 */ /* 0x000fe400078efcff */
[----:B------:R-:W-:Y:S02]  /*0cf0*/  SEL R8, RZ, 0xffffffff, !P0 ;  /* 0xffffffffff087807 */ /* 0x000fe40004000000 */
[----:B------:R-:W-:Y:S02]  /*0d00*/  LOP3.LUT R10, R10, R11, RZ, 0xc0, !PT ;  /* 0x0000000b0a0a7212 */ /* 0x000fe400078ec0ff */
[----:B------:R-:W-:-:S02]  /*0d10*/  IADD3 R8, PT, PT, -R8, RZ, RZ ;  /* 0x000000ff08087210 */ /* 0x000fc40007ffe1ff */
[-C--:B------:R-:W-:Y:S02]  /*0d20*/  SHF.R.U32.HI R10, RZ, R7.reuse, R10 ;  /* 0x00000007ff0a7219 */ /* 0x080fe4000001160a */
[--C-:B------:R-:W-:Y:S02]  /*0d30*/  LOP3.LUT P1, RZ, R8, R7, R11.reuse, 0xf8, !PT ;  /* 0x0000000708ff7212 */ /* 0x100fe4000782f80b */
[C---:B------:R-:W-:Y:S02]  /*0d40*/  LOP3.LUT P0, RZ, R10.reuse, 0x1, RZ, 0xc0, !PT ;  /* 0x000000010aff7812 */ /* 0x040fe4000780c0ff */
[----:B------:R-:W-:Y:S02]  /*0d50*/  LOP3.LUT P2, RZ, R10, 0x2, RZ, 0xc0, !PT ;  /* 0x000000020aff7812 */ /* 0x000fe4000784c0ff */
[----:B------:R-:W-:Y:S02]  /*0d60*/  SHF.R.U32.HI R11, RZ, R6, R11 ;  /* 0x00000006ff0b7219 */ /* 0x000fe4000001160b */
[----:B------:R-:W-:-:S02]  /*0d70*/  PLOP3.LUT P0, PT, P0, P1, P2, 0xe0, 0x0 ;  /* 0x000000000000781c */ /* 0x000fc40000703c20 */
[----:B------:R-:W-:Y:S02]  /*0d80*/  LOP3.LUT P1, RZ, R0, 0x7fffff, RZ, 0xc0, !PT ;  /* 0x007fffff00ff7812 */ /* 0x000fe4000782c0ff */
[----:B------:R-:W-:-:S05]  /*0d90*/  SEL R7, RZ, 0x1, !P0 ;  /* 0x00000001ff077807 */ /* 0x000fca0004000000 */
[----:B------:R-:W-:-:S05]  /*0da0*/  IMAD.MOV R7, RZ, RZ, -R7 ;  /* 0x000000ffff077224 */ /* 0x000fca00078e0a07 */
[----:B------:R-:W-:-:S13]  /*0db0*/  ISETP.GE.AND P0, PT, R7, RZ, PT ;  /* 0x000000ff0700720c */ /* 0x000fda0003f06270 */
[----:B------:R-:W-:-:S05]  /*0dc0*/  @!P0 IADD3 R11, PT, PT, R11, 0x1, RZ ;  /* 0x000000010b0b8810 */ /* 0x000fca0007ffe0ff */
[----:B------:R-:W-:-:S05]  /*0dd0*/  @!P1 IMAD.SHL.U32 R11, R11, 0x2, RZ ;  /* 0x000000020b0b9824 */ /* 0x000fca00078e00ff */
[----:B------:R-:W-:Y:S01]  /*0de0*/  LOP3.LUT R8, R11, 0x80000000, R0, 0xf8, !PT ;  /* 0x800000000b087812 */ /* 0x000fe200078ef800 */
[----:B------:R-:W-:Y:S06]  /*0df0*/  BRA `(.L_x_21) ;  /* 0x0000000000047947 */ /* 0x000fec0003800000 */
.L_x_22:
[----:B------:R0:W1:Y:S02]  /*0e00*/  MUFU.RCP R8, R0 ;  /* 0x0000000000087308 */ /* 0x0000640000001000 */
.L_x_21:
[----:B------:R-:W-:Y:S05]  /*0e10*/  BSYNC.RECONVERGENT B2 ;  /* 0x0000000000027941 */ /* 0x000fea0003800200 */
.L_x_19:
[----:B------:R-:W-:Y:S01]  /*0e20*/  HFMA2 R7, -RZ, RZ, 0, 0 ;  /* 0x00000000ff077431 */ /* 0x000fe200000001ff */
[----:B------:R-:W-:-:S04]  /*0e30*/  MOV R6, R2 ;  /* 0x0000000200067202 */ /* 0x000fc80000000f00 */
[----:B01----:R-:W-:Y:S05]  /*0e40*/  RET.REL.NODEC R6 `(_Z20inv_filt_scale_arrayP6float2ffi) ;  /* 0xfffffff0066c7950 */ /* 0x003fea0003c3ffff */
.L_x_23:
[----:B------:R-:W-:-:S00]  /*0e50*/  BRA `(.L_x_23) ;  /* 0xfffffffc00fc7947 */ /* 0x000fc0000383ffff */
[----:B------:R-:W-:-:S00]  /*0e60*/  NOP ;  /* 0x0000000000007918 */ /* 0x000fc00000000000 */
        /* <DEDUP_REMOVED lines=9> */
.L_x_53:


//--------------------- .text._Z14inv_filt_arrayP6float2fi --------------------------
	.section	.text._Z14inv_filt_arrayP6float2fi,"ax",@progbits
	.align	128
        .global         _Z14inv_filt_arrayP6float2fi
        .type           _Z14inv_filt_arrayP6float2fi,@function
        .size           _Z14inv_filt_arrayP6float2fi,(.L_x_54 - _Z14inv_filt_arrayP6float2fi)
        .other          _Z14inv_filt_arrayP6float2fi,@"STO_CUDA_ENTRY STV_DEFAULT"
_Z14inv_filt_arrayP6float2fi:
.text._Z14inv_filt_arrayP6float2fi:
        /* <DEDUP_REMOVED lines=11> */
[C---:B------:R-:W-:Y:S01]  /*00b0*/  IADD3 R0, PT, PT, R3.reuse, R2, RZ ;  /* 0x0000000203007210 */ /* 0x040fe20007ffe0ff */
[----:B------:R-:W-:Y:S01]  /*00c0*/  IMAD.MOV R9, RZ, RZ, -R3 ;  /* 0x000000ffff097224 */ /* 0x000fe200078e0a03 */
[----:B------:R-:W-:Y:S01]  /*00d0*/  ISETP.NE.U32.AND P2, PT, R3, RZ, PT ;  /* 0x000000ff0300720c */ /* 0x000fe20003f45070 */
[----:B------:R-:W1:Y:S01]  /*00e0*/  LDCU.64 UR4, c[0x0][0x358] ;  /* 0x00006b00ff0477ac */ /* 0x000e620008000a00 */
[C---:B------:R-:W-:Y:S01]  /*00f0*/  ISETP.GE.AND P0, PT, R0.reuse, UR6, PT ;  /* 0x0000000600007c0c */ /* 0x040fe2000bf06270 */
[----:B------:R-:W-:Y:S01]  /*0100*/  BSSY.RECONVERGENT B0, `(.L_x_24) ;  /* 0x0000036000007945 */ /* 0x000fe20003800200 */
[----:B------:R-:W-:Y:S02]  /*0110*/  VIMNMX R7, PT, PT, R0, UR6, !PT ;  /* 0x0000000600077c48 */ /* 0x000fe4000ffe0100 */
[----:B------:R-:W-:-:S04]  /*0120*/  SEL R19, RZ, 0x1, P0 ;  /* 0x00000001ff137807 */ /* 0x000fc80000000000 */
[----:B------:R-:W-:Y:S01]  /*0130*/  IADD3 R0, PT, PT, R7, -R0, -R19 ;  /* 0x8000000007007210 */ /* 0x000fe20007ffe813 */
[----:B0-----:R-:W0:Y:S02]  /*0140*/  MUFU.RCP R6, R6 ;  /* 0x0000000600067308 */ /* 0x001e240000001000 */
[----:B0-----:R-:W-:-:S06]  /*0150*/  IADD3 R4, PT, PT, R6, 0xffffffe, RZ ;  /* 0x0ffffffe06047810 */ /* 0x001fcc0007ffe0ff */
[----:B------:R0:W2:Y:S02]  /*0160*/  F2I.FTZ.U32.TRUNC.NTZ R5, R4 ;  /* 0x0000000400057305 */ /* 0x0000a4000021f000 */
[----:B0-----:R-:W-:Y:S02]  /*0170*/  IMAD.MOV.U32 R4, RZ, RZ, RZ ;  /* 0x000000ffff047224 */ /* 0x001fe400078e00ff */
[----:B--2---:R-:W-:-:S04]  /*0180*/  IMAD R9, R9, R5, RZ ;  /* 0x0000000509097224 */ /* 0x004fc800078e02ff */
        /* <DEDUP_REMOVED lines=8> */
[----:B------:R-:W-:Y:S01]  /*0210*/  @P1 VIADD R4, R4, 0x1 ;  /* 0x0000000104041836 */ /* 0x000fe20000000000 */
[----:B------:R-:W-:-:S04]  /*0220*/  @!P2 LOP3.LUT R4, RZ, R3, RZ, 0x33, !PT ;  /* 0x00000003ff04a212 */ /* 0x000fc800078e33ff */
[----:B------:R-:W-:-:S04]  /*0230*/  IADD3 R19, PT, PT, R19, R4, RZ ;  /* 0x0000000413137210 */ /* 0x000fc80007ffe0ff */
[----:B------:R-:W-:-:S04]  /*0240*/  LOP3.LUT R0, R19, 0x3, RZ, 0xc0, !PT ;  /* 0x0000000313007812 */ /* 0x000fc800078ec0ff */
[----:B------:R-:W-:-:S13]  /*0250*/  ISETP.NE.AND P0, PT, R0, 0x3, PT ;  /* 0x000000030000780c */ /* 0x000fda0003f05270 */
[----:B-1----:R-:W-:Y:S05]  /*0260*/  @!P0 BRA `(.L_x_25) ;  /* 0x00000000007c8947 */ /* 0x002fea0003800000 */
[----:B------:R-:W0:Y:S01]  /*0270*/  LDC R18, c[0x0][0x388] ;  /* 0x0000e200ff127b82 */ /* 0x000e220000000800 */
[----:B------:R-:W-:-:S05]  /*0280*/  VIADD R0, R19, 0x1 ;  /* 0x0000000113007836 */ /* 0x000fca0000000000 */
[----:B------:R-:W-:Y:S02]  /*0290*/  LOP3.LUT R0, R0, 0x3, RZ, 0xc0, !PT ;  /* 0x0000000300007812 */ /* 0x000fe400078ec0ff */
[----:B------:R-:W1:Y:S02]  /*02a0*/  LDC.64 R12, c[0x0][0x380] ;  /* 0x0000e000ff0c7b82 */ /* 0x000e640000000a00 */
[----:B------:R-:W-:-:S07]  /*02b0*/  IADD3 R20, PT, PT, -R0, RZ, RZ ;  /* 0x000000ff00147210 */ /* 0x000fce0007ffe1ff */
.L_x_29:
        /* <DEDUP_REMOVED lines=12> */
[----:B------:R-:W-:Y:S01]  /*0380*/  IMAD.MOV.U32 R0, RZ, RZ, R4 ;  /* 0x000000ffff007224 */ /* 0x000fe200078e0004 */
[----:B------:R-:W-:-:S07]  /*0390*/  MOV R4, 0x3b0 ;  /* 0x000003b000047802 */ /* 0x000fce0000000f00 */
[----:B------:R-:W-:Y:S05]  /*03a0*/  CALL.REL.NOINC `($__internal_1_$__cuda_sm20_rcp_rn_f32_slowpath) ;  /* 0x0000000400b47944 */ /* 0x000fea0003c00000 */
[----:B------:R-:W-:Y:S05]  /*03b0*/  BRA `(.L_x_28) ;  /* 0x0000000000107947 */ /* 0x000fea0003800000 */
.L_x_27:
[----:B------:R-:W0:Y:S02]  /*03c0*/  MUFU.RCP R7, R4 ;  /* 0x0000000400077308 */ /* 0x000e240000001000 */
[----:B0-----:R-:W-:-:S04]  /*03d0*/  FFMA R0, R4, R7, -1 ;  /* 0xbf80000004007423 */ /* 0x001fc80000000007 */
[----:B------:R-:W-:-:S04]  /*03e0*/  FADD.FTZ R0, -R0, -RZ ;  /* 0x800000ff00007221 */ /* 0x000fc80000010100 */
[----:B------:R-:W-:-:S07]  /*03f0*/  FFMA R7, R7, R0, R7 ;  /* 0x0000000007077223 */ /* 0x000fce0000000007 */
.L_x_28:
[----:B------:R-:W-:Y:S05]  /*0400*/  BSYNC.RECONVERGENT B1 ;  /* 0x0000000000017941 */ /* 0x000fea0003800200 */
.L_x_26:
[-C--:B------:R-:W-:Y:S01]  /*0410*/  FMUL R16, R16, R7.reuse ;  /* 0x0000000710107220 */ /* 0x080fe20000400000 */
[----:B------:R-:W-:Y:S01]  /*0420*/  FMUL R17, R17, R7 ;  /* 0x0000000711117220 */ /* 0x000fe20000400000 */
[----:B------:R-:W-:-:S04]  /*0430*/  IADD3 R2, PT, PT, R3, R2, RZ ;  /* 0x0000000203027210 */ /* 0x000fc80007ffe0ff */
[----:B------:R2:W-:Y:S01]  /*0440*/  STG.E.64 desc[UR4][R14.64], R16 ;  /* 0x000000100e007986 */ /* 0x0005e2000c101b04 */
[----:B------:R-:W-:Y:S05]  /*0450*/  @P3 BRA `(.L_x_29) ;  /* 0xfffffffc00983947 */ /* 0x000fea000383ffff */
.L_x_25:
[----:B------:R-:W-:Y:S05]  /*0460*/  BSYNC.RECONVERGENT B0 ;  /* 0x0000000000007941 */ /* 0x000fea0003800200 */
.L_x_24:
[----:B------:R-:W0:Y:S01]  /*0470*/  LDC R18, c[0x0][0x388] ;  /* 0x0000e200ff127b82 */ /* 0x000e220000000800 */
[----:B------:R-:W-:Y:S01]  /*0480*/  ISETP.GE.U32.AND P0, PT, R19, 0x3, PT ;  /* 0x000000031300780c */ /* 0x000fe20003f06070 */
[----:B------:R-:W1:Y:S06]  /*0490*/  LDCU UR6, c[0x0][0x38c] ;  /* 0x00007180ff0677ac */ /* 0x000e6c0008000800 */
[----:B------:R-:W3:Y:S06]  /*04a0*/  LDC.64 R12, c[0x0][0x380] ;  /* 0x0000e000ff0c7b82 */ /* 0x000eec0000000a00 */
[----:B-1----:R-:W-:Y:S05]  /*04b0*/  @!P0 EXIT ;  /* 0x000000000000894d */ /* 0x002fea0003800000 */
.L_x_42:
[----:B---3--:R-:W-:-:S05]  /*04c0*/  IMAD.WIDE R22, R2, 0x8, R12 ;  /* 0x0000000802167825 */ /* 0x008fca00078e020c */
[----:B--2---:R-:W2:Y:S01]  /*04d0*/  LDG.E.64 R14, desc[UR4][R22.64] ;  /* 0x00000004160e7981 */ /* 0x004ea2000c1e1b00 */
        /* <DEDUP_REMOVED lines=8> */
[----:B------:R-:W-:Y:S01]  /*0560*/  IMAD.MOV.U32 R0, RZ, RZ, R4 ;  /* 0x000000ffff007224 */ /* 0x000fe200078e0004 */
[----:B------:R-:W-:-:S07]  /*0570*/  MOV R4, 0x590 ;  /* 0x0000059000047802 */ /* 0x000fce0000000f00 */
[----:B------:R-:W-:Y:S05]  /*0580*/  CALL.REL.NOINC `($__internal_1_$__cuda_sm20_rcp_rn_f32_slowpath) ;  /* 0x00000004003c7944 */ /* 0x000fea0003c00000 */
[----:B------:R-:W-:Y:S05]  /*0590*/  BRA `(.L_x_32) ;  /* 0x0000000000107947 */ /* 0x000fea0003800000 */
.L_x_31:
[----:B------:R-:W0:Y:S02]  /*05a0*/  MUFU.RCP R7, R4 ;  /* 0x0000000400077308 */ /* 0x000e240000001000 */
[----:B0-----:R-:W-:-:S04]  /*05b0*/  FFMA R0, R4, R7, -1 ;  /* 0xbf80000004007423 */ /* 0x001fc80000000007 */
[----:B------:R-:W-:-:S04]  /*05c0*/  FADD.FTZ R0, -R0, -RZ ;  /* 0x800000ff00007221 */ /* 0x000fc80000010100 */
[----:B------:R-:W-:-:S07]  /*05d0*/  FFMA R7, R7, R0, R7 ;  /* 0x0000000007077223 */ /* 0x000fce0000000007 */
.L_x_32:
[----:B------:R-:W-:Y:S05]  /*05e0*/  BSYNC.RECONVERGENT B0 ;  /* 0x0000000000007941 */ /* 0x000fea0003800200 */
.L_x_30:
        /* <DEDUP_REMOVED lines=15> */
[----:B------:R-:W-:Y:S05]  /*06e0*/  CALL.REL.NOINC `($__internal_1_$__cuda_sm20_rcp_rn_f32_slowpath) ;  /* 0x0000000000e47944 */ /* 0x000fea0003c00000 */
[----:B------:R-:W-:Y:S05]  /*06f0*/  BRA `(.L_x_35) ;  /* 0x0000000000107947 */ /* 0x000fea0003800000 */
.L_x_34:
[----:B------:R-:W0:Y:S02]  /*0700*/  MUFU.RCP R7, R4 ;  /* 0x0000000400077308 */ /* 0x000e240000001000 */
[----:B0-----:R-:W-:-:S04]  /*0710*/  FFMA R0, R4, R7, -1 ;  /* 0xbf80000004007423 */ /* 0x001fc80000000007 */
[----:B------:R-:W-:-:S04]  /*0720*/  FADD.FTZ R0, -R0, -RZ ;  /* 0x800000ff00007221 */ /* 0x000fc80000010100 */
[----:B------:R-:W-:-:S07]  /*0730*/  FFMA R7, R7, R0, R7 ;  /* 0x0000000007077223 */ /* 0x000fce0000000007 */
.L_x_35:
[----:B------:R-:W-:Y:S05]  /*0740*/  BSYNC.RECONVERGENT B0 ;  /* 0x0000000000007941 */ /* 0x000fea0003800200 */
.L_x_33:
        /* <DEDUP_REMOVED lines=15> */
[----:B------:R-:W-:Y:S05]  /*0840*/  CALL.REL.NOINC `($__internal_1_$__cuda_sm20_rcp_rn_f32_slowpath) ;  /* 0x00000000008c7944 */ /* 0x000fea0003c00000 */
[----:B------:R-:W-:Y:S05]  /*0850*/  BRA `(.L_x_38) ;  /* 0x0000000000107947 */ /* 0x000fea0003800000 */
.L_x_37:
[----:B------:R-:W0:Y:S02]  /*0860*/  MUFU.RCP R7, R4 ;  /* 0x0000000400077308 */ /* 0x000e240000001000 */
[----:B0-----:R-:W-:-:S04]  /*0870*/  FFMA R0, R4, R7, -1 ;  /* 0xbf80000004007423 */ /* 0x001fc80000000007 */
[----:B------:R-:W-:-:S04]  /*0880*/  FADD.FTZ R0, -R0, -RZ ;  /* 0x800000ff00007221 */ /* 0x000fc80000010100 */
[----:B------:R-:W-:-:S07]  /*0890*/  FFMA R7, R7, R0, R7 ;  /* 0x0000000007077223 */ /* 0x000fce0000000007 */
.L_x_38:
[----:B------:R-:W-:Y:S05]  /*08a0*/  BSYNC.RECONVERGENT B0 ;  /* 0x0000000000007941 */ /* 0x000fea0003800200 */
.L_x_36:
        /* <DEDUP_REMOVED lines=15> */
[----:B------:R-:W-:Y:S05]  /*09a0*/  CALL.REL.NOINC `($__internal_1_$__cuda_sm20_rcp_rn_f32_slowpath) ;  /* 0x0000000000347944 */ /* 0x000fea0003c00000 */
[----:B------:R-:W-:Y:S05]  /*09b0*/  BRA `(.L_x_41) ;  /* 0x0000000000107947 */ /* 0x000fea0003800000 */
.L_x_40:
[----:B------:R-:W0:Y:S02]  /*09c0*/  MUFU.RCP R7, R4 ;  /* 0x0000000400077308 */ /* 0x000e240000001000 */
[----:B0-----:R-:W-:-:S04]  /*09d0*/  FFMA R0, R4, R7, -1 ;  /* 0xbf80000004007423 */ /* 0x001fc80000000007 */
[----:B------:R-:W-:-:S04]  /*09e0*/  FADD.FTZ R0, -R0, -RZ ;  /* 0x800000ff00007221 */ /* 0x000fc80000010100 */
[----:B------:R-:W-:-:S07]  /*09f0*/  FFMA R7, R7, R0, R7 ;  /* 0x0000000007077223 */ /* 0x000fce0000000007 */
.L_x_41:
[----:B------:R-:W-:Y:S05]  /*0a00*/  BSYNC.RECONVERGENT B0 ;  /* 0x0000000000007941 */ /* 0x000fea0003800200 */
.L_x_39:
[-C--:B------:R-:W-:Y:S01]  /*0a10*/  FMUL R16, R16, R7.reuse ;  /* 0x0000000710107220 */ /* 0x080fe20000400000 */
[----:B------:R-:W-:Y:S01]  /*0a20*/  FMUL R17, R17, R7 ;  /* 0x0000000711117220 */ /* 0x000fe20000400000 */
[----:B------:R-:W-:-:S04]  /*0a30*/  LEA R2, R3, R2, 0x2 ;  /* 0x0000000203027211 */ /* 0x000fc800078e10ff */
[----:B------:R1:W-:Y:S01]  /*0a40*/  STG.E.64 desc[UR4][R14.64], R16 ;  /* 0x000000100e007986 */ /* 0x0003e2000c101b04 */
[----:B------:R-:W-:-:S13]  /*0a50*/  ISETP.GE.AND P0, PT, R2, UR6, PT ;  /* 0x0000000602007c0c */ /* 0x000fda000bf06270 */
[----:B-1----:R-:W-:Y:S05]  /*0a60*/  @!P0 BRA `(.L_x_42) ;  /* 0xfffffff800948947 */ /* 0x002fea000383ffff */
[----:B------:R-:W-:Y:S05]  /*0a70*/  EXIT ;  /* 0x000000000000794d */ /* 0x000fea0003800000 */
        .weak           $__internal_1_$__cuda_sm20_rcp_rn_f32_slowpath
        .type           $__internal_1_$__cuda_sm20_rcp_rn_f32_slowpath,@function
        .size           $__internal_1_$__cuda_sm20_rcp_rn_f32_slowpath,(.L_x_54 - $__internal_1_$__cuda_sm20_rcp_rn_f32_slowpath)
$__internal_1_$__cuda_sm20_rcp_rn_f32_slowpath:
[----:B------:R-:W-:Y:S01]  /*0a80*/  SHF.L.U32 R5, R0, 0x1, RZ ;  /* 0x0000000100057819 */ /* 0x000fe200000006ff */
[----:B------:R-:W-:Y:S03]  /*0a90*/  BSSY.RECONVERGENT B2, `(.L_x_43) ;  /* 0x0000030000027945 */ /* 0x000fe60003800200 */
[----:B------:R-:W-:-:S04]  /*0aa0*/  SHF.R.U32.HI R5, RZ, 0x18, R5 ;  /* 0x00000018ff057819 */ /* 0x000fc80000011605 */
[----:B------:R-:W-:-:S13]  /*0ab0*/  ISETP.NE.U32.AND P0, PT, R5, RZ, PT ;  /* 0x000000ff0500720c */ /* 0x000fda0003f05070 */
[----:B------:R-:W-:Y:S05]  /*0ac0*/  @P0 BRA `(.L_x_44) ;  /* 0x0000000000280947 */ /* 0x000fea0003800000 */
[----:B------:R-:W-:-:S05]  /*0ad0*/  IMAD.SHL.U32 R5, R0, 0x2, RZ ;  /* 0x0000000200057824 */ /* 0x000fca00078e00ff */
        /* <DEDUP_REMOVED lines=9> */
.L_x_44:
[----:B------:R-:W-:-:S04]  /*0b70*/  IADD3 R6, PT, PT, R5, -0xfd, RZ ;  /* 0xffffff0305067810 */ /* 0x000fc80007ffe0ff */
        /* <DEDUP_REMOVED lines=17> */
[----:B------:R-:W-:Y:S01]  /*0c90*/  SHF.R.U32.HI R5, RZ, R5, R10 ;  /* 0x00000005ff057219 */ /* 0x000fe2000001160a */
[----:B------:R-:W-:Y:S01]  /*0ca0*/  IMAD.MOV R7, RZ, RZ, -R7 ;  /* 0x000000ffff077224 */ /* 0x000fe200078e0a07 */
[----:B------:R-:W-:-:S04]  /*0cb0*/  SHF.R.U32.HI R9, RZ, R6, R9 ;  /* 0x00000006ff097219 */ /* 0x000fc80000011609 */
[----:B------:R-:W-:Y:S02]  /*0cc0*/  LOP3.LUT P1, RZ, R7, R6, R10, 0xf8, !PT ;  /* 0x0000000607ff7212 */ /* 0x000fe4000782f80a */
[C---:B------:R-:W-:Y:S02]  /*0cd0*/  LOP3.LUT P0, RZ, R9.reuse, 0x1, RZ, 0xc0, !PT ;  /* 0x0000000109ff7812 */ /* 0x040fe4000780c0ff */
[----:B------:R-:W-:-:S04]  /*0ce0*/  LOP3.LUT P2, RZ, R9, 0x2, RZ, 0xc0, !PT ;  /* 0x0000000209ff7812 */ /* 0x000fc8000784c0ff */
[----:B------:R-:W-:Y:S02]  /*0cf0*/  PLOP3.LUT P0, PT, P0, P1, P2, 0xe0, 0x0 ;  /* 0x000000000000781c */ /* 0x000fe40000703c20 */
[----:B------:R-:W-:Y:S02]  /*0d00*/  LOP3.LUT P1, RZ, R0, 0x7fffff, RZ, 0xc0, !PT ;  /* 0x007fffff00ff7812 */ /* 0x000fe4000782c0ff */
[----:B------:R-:W-:-:S04]  /*0d10*/  SEL R6, RZ, 0x1, !P0 ;  /* 0x00000001ff067807 */ /* 0x000fc80004000000 */
[----:B------:R-:W-:-:S04]  /*0d20*/  IADD3 R6, PT, PT, -R6, RZ, RZ ;  /* 0x000000ff06067210 */ /* 0x000fc80007ffe1ff */
[----:B------:R-:W-:-:S13]  /*0d30*/  ISETP.GE.AND P0, PT, R6, RZ, PT ;  /* 0x000000ff0600720c */ /* 0x000fda0003f06270 */
[----:B------:R-:W-:-:S05]  /*0d40*/  @!P0 VIADD R5, R5, 0x1 ;  /* 0x0000000105058836 */ /* 0x000fca0000000000 */
[----:B------:R-:W-:-:S04]  /*0d50*/  @!P1 SHF.L.U32 R5, R5, 0x1, RZ ;  /* 0x0000000105059819 */ /* 0x000fc800000006ff */
[----:B------:R-:W-:Y:S01]  /*0d60*/  LOP3.LUT R7, R5, 0x80000000, R0, 0xf8, !PT ;  /* 0x8000000005077812 */ /* 0x000fe200078ef800 */
[----:B------:R-:W-:Y:S06]  /*0d70*/  BRA `(.L_x_45) ;  /* 0x0000000000047947 */ /* 0x000fec0003800000 */
.L_x_46:
[----:B------:R0:W1:Y:S02]  /*0d80*/  MUFU.RCP R7, R0 ;  /* 0x0000000000077308 */ /* 0x0000640000001000 */
.L_x_45:
[----:B------:R-:W-:Y:S05]  /*0d90*/  BSYNC.RECONVERGENT B2 ;  /* 0x0000000000027941 */ /* 0x000fea0003800200 */
.L_x_43:
[----:B------:R-:W-:-:S04]  /*0da0*/  MOV R5, 0x0 ;  /* 0x0000000000057802 */ /* 0x000fc80000000f00 */
[----:B01----:R-:W-:Y:S05]  /*0db0*/  RET.REL.NODEC R4 `(_Z14inv_filt_arrayP6float2fi) ;  /* 0xfffffff004907950 */ /* 0x003fea0003c3ffff */
.L_x_47:
        /* <DEDUP_REMOVED lines=12> */
.L_x_54:


//--------------------- .text._Z11cmul_arraysP6float2S0_i --------------------------
	.section	.text._Z11cmul_arraysP6float2S0_i,"ax",@progbits
	.align	128
        .global         _Z11cmul_arraysP6float2S0_i
        .type           _Z11cmul_arraysP6float2S0_i,@function
        .size           _Z11cmul_arraysP6float2S0_i,(.L_x_57 - _Z11cmul_arraysP6float2S0_i)
        .other          _Z11cmul_arraysP6float2S0_i,@"STO_CUDA_ENTRY STV_DEFAULT"
_Z11cmul_arraysP6float2S0_i:
.text._Z11cmul_arraysP6float2S0_i:
        /* <DEDUP_REMOVED lines=11> */
[----:B------:R-:W-:Y:S01]  /*00b0*/  IADD3 R4, PT, PT, R0, R7, RZ ;  /* 0x0000000700047210 */ /* 0x000fe20007ffe0ff */
[----:B------:R-:W1:Y:S01]  /*00c0*/  LDCU.64 UR4, c[0x0][0x358] ;  /* 0x00006b00ff0477ac */ /* 0x000e620008000a00 */
[----:B------:R-:W-:Y:S01]  /*00d0*/  IADD3 R9, PT, PT, RZ, -R0, RZ ;  /* 0x80000000ff097210 */ /* 0x000fe20007ffe0ff */
[----:B------:R-:W-:Y:S01]  /*00e0*/  BSSY.RECONVERGENT B0, `(.L_x_48) ;  /* 0x000002e000007945 */ /* 0x000fe20003800200 */
[C---:B------:R-:W-:Y:S02]  /*00f0*/  ISETP.GE.AND P0, PT, R4.reuse, UR6, PT ;  /* 0x0000000604007c0c */ /* 0x040fe4000bf06270 */
[----:B------:R-:W-:Y:S02]  /*0100*/  VIMNMX R5, PT, PT, R4, UR6, !PT ;  /* 0x0000000604057c48 */ /* 0x000fe4000ffe0100 */
[----:B------:R-:W-:Y:S02]  /*0110*/  SEL R6, RZ, 0x1, P0 ;  /* 0x00000001ff067807 */ /* 0x000fe40000000000 */
[----:B------:R-:W-:-:S02]  /*0120*/  ISETP.NE.U32.AND P2, PT, R0, RZ, PT ;  /* 0x000000ff0000720c */ /* 0x000fc40003f45070 */
[----:B------:R-:W-:Y:S01]  /*0130*/  IADD3 R5, PT, PT, R5, -R4, -R6 ;  /* 0x8000000405057210 */ /* 0x000fe20007ffe806 */
[----:B0-----:R-:W0:Y:S02]  /*0140*/  MUFU.RCP R8, R8 ;  /* 0x0000000800087308 */ /* 0x001e240000001000 */
[----:B0-----:R-:W-:-:S06]  /*0150*/  IADD3 R2, PT, PT, R8, 0xffffffe, RZ ;  /* 0x0ffffffe08027810 */ /* 0x001fcc0007ffe0ff */
[----:B------:R0:W2:Y:S02]  /*0160*/  F2I.FTZ.U32.TRUNC.NTZ R3, R2 ;  /* 0x0000000200037305 */ /* 0x0000a4000021f000 */
[----:B0-----:R-:W-:Y:S02]  /*0170*/  HFMA2 R2, -RZ, RZ, 0, 0 ;  /* 0x00000000ff027431 */ /* 0x001fe400000001ff */
[----:B--2---:R-:W-:-:S04]  /*0180*/  IMAD R9, R9, R3, RZ ;  /* 0x0000000309097224 */ /* 0x004fc800078e02ff */
[----:B------:R-:W-:-:S06]  /*0190*/  IMAD.HI.U32 R8, R3, R9, R2 ;  /* 0x0000000903087227 */ /* 0x000fcc00078e0002 */
[----:B------:R-:W-:-:S05]  /*01a0*/  IMAD.HI.U32 R9, R8, R5, RZ ;  /* 0x0000000508097227 */ /* 0x000fca00078e00ff */
[----:B------:R-:W-:-:S05]  /*01b0*/  IADD3 R2, PT, PT, -R9, RZ, RZ ;  /* 0x000000ff09027210 */ /* 0x000fca0007ffe1ff */
[----:B------:R-:W-:Y:S02]  /*01c0*/  IMAD R5, R0, R2, R5 ;  /* 0x0000000200057224 */ /* 0x000fe400078e0205 */
[----:B------:R-:W0:Y:S03]  /*01d0*/  LDC.64 R2, c[0x0][0x388] ;  /* 0x0000e200ff027b82 */ /* 0x000e260000000a00 */
[----:B------:R-:W-:-:S13]  /*01e0*/  ISETP.GE.U32.AND P0, PT, R5, R0, PT ;  /* 0x000000000500720c */ /* 0x000fda0003f06070 */
[----:B------:R-:W-:Y:S02]  /*01f0*/  @P0 IADD3 R5, PT, PT, -R0, R5, RZ ;  /* 0x0000000500050210 */ /* 0x000fe40007ffe1ff */
[----:B------:R-:W-:Y:S02]  /*0200*/  @P0 IADD3 R9, PT, PT, R9, 0x1, RZ ;  /* 0x0000000109090810 */ /* 0x000fe40007ffe0ff */
[----:B------:R-:W-:Y:S02]  /*0210*/  ISETP.GE.U32.AND P1, PT, R5, R0, PT ;  /* 0x000000000500720c */ /* 0x000fe40003f26070 */
[----:B------:R-:W2:Y:S11]  /*0220*/  LDC.64 R4, c[0x0][0x380] ;  /* 0x0000e000ff047b82 */ /* 0x000eb60000000a00 */
[----:B------:R-:W-:-:S02]  /*0230*/  @P1 IADD3 R9, PT, PT, R9, 0x1, RZ ;  /* 0x0000000109091810 */ /* 0x000fc40007ffe0ff */
[----:B------:R-:W-:-:S04]  /*0240*/  @!P2 LOP3.LUT R9, RZ, R0, RZ, 0x33, !PT ;  /* 0x00000000ff09a212 */ /* 0x000fc800078e33ff */
[----:B------:R-:W-:-:S04]  /*0250*/  IADD3 R6, PT, PT, R6, R9, RZ ;  /* 0x0000000906067210 */ /* 0x000fc80007ffe0ff */
[C---:B------:R-:W-:Y:S02]  /*0260*/  LOP3.LUT R8, R6.reuse, 0x3, RZ, 0xc0, !PT ;  /* 0x0000000306087812 */ /* 0x040fe400078ec0ff */
[----:B------:R-:W-:Y:S02]  /*0270*/  ISETP.GE.U32.AND P1, PT, R6, 0x3, PT ;  /* 0x000000030600780c */ /* 0x000fe40003f26070 */
[----:B------:R-:W-:-:S13]  /*0280*/  ISETP.NE.AND P0, PT, R8, 0x3, PT ;  /* 0x000000030800780c */ /* 0x000fda0003f05270 */
[----:B01----:R-:W-:Y:S05]  /*0290*/  @!P0 BRA `(.L_x_49) ;  /* 0x0000000000488947 */ /* 0x003fea0003800000 */
[----:B------:R-:W0:Y:S01]  /*02a0*/  LDC.64 R8, c[0x0][0x380] ;  /* 0x0000e000ff087b82 */ /* 0x000e220000000a00 */
[----:B------:R-:W-:-:S04]  /*02b0*/  IADD3 R6, PT, PT, R6, 0x1, RZ ;  /* 0x0000000106067810 */ /* 0x000fc80007ffe0ff */
[----:B------:R-:W-:-:S03]  /*02c0*/  LOP3.LUT R6, R6, 0x3, RZ, 0xc0, !PT ;  /* 0x0000000306067812 */ /* 0x000fc600078ec0ff */
[----:B------:R-:W1:Y:S01]  /*02d0*/  LDC.64 R10, c[0x0][0x388] ;  /* 0x0000e200ff0a7b82 */ /* 0x000e620000000a00 */
[----:B------:R-:W-:-:S07]  /*02e0*/  IADD3 R6, PT, PT, -R6, RZ, RZ ;  /* 0x000000ff06067210 */ /* 0x000fce0007ffe1ff */
.L_x_50:
[----:B-1----:R-:W-:-:S04]  /*02f0*/  IMAD.WIDE R12, R7, 0x8, R10 ;  /* 0x00000008070c7825 */ /* 0x002fc800078e020a */
[----:B0--3--:R-:W-:Y:S02]  /*0300*/  IMAD.WIDE R14, R7, 0x8, R8 ;  /* 0x00000008070e7825 */ /* 0x009fe400078e0208 */
[----:B------:R-:W3:Y:S04]  /*0310*/  LDG.E.64 R12, desc[UR4][R12.64] ;  /* 0x000000040c0c7981 */ /* 0x000ee8000c1e1b00 */
[----:B------:R-:W3:Y:S01]  /*0320*/  LDG.E.64 R16, desc[UR4][R14.64] ;  /* 0x000000040e107981 */ /* 0x000ee2000c1e1b00 */
[----:B------:R-:W-:Y:S02]  /*0330*/  IADD3 R6, PT, PT, R6, 0x1, RZ ;  /* 0x0000000106067810 */ /* 0x000fe40007ffe0ff */
[----:B------:R-:W-:Y:S02]  /*0340*/  IADD3 R7, PT, PT, R0, R7, RZ ;  /* 0x0000000700077210 */ /* 0x000fe40007ffe0ff */
[----:B------:R-:W-:Y:S01]  /*0350*/  ISETP.NE.AND P0, PT, R6, RZ, PT ;  /* 0x000000ff0600720c */ /* 0x000fe20003f05270 */
[-C--:B---3--:R-:W-:Y:S01]  /*0360*/  FMUL R19, R17, R13.reuse ;  /* 0x0000000d11137220 */ /* 0x088fe20000400000 */
[----:B------:R-:W-:-:S03]  /*0370*/  FMUL R18, R16, R13 ;  /* 0x0000000d10127220 */ /* 0x000fc60000400000 */
[-C--:B------:R-:W-:Y:S01]  /*0380*/  FFMA R16, R16, R12.reuse, -R19 ;  /* 0x0000000c10107223 */ /* 0x080fe20000000813 */
[----:B------:R-:W-:-:S05]  /*0390*/  FFMA R17, R17, R12, R18 ;  /* 0x0000000c11117223 */ /* 0x000fca0000000012 */
[----:B------:R3:W-:Y:S02]  /*03a0*/  STG.E.64 desc[UR4][R14.64], R16 ;  /* 0x000000100e007986 */ /* 0x0007e4000c101b04 */
[----:B------:R-:W-:Y:S05]  /*03b0*/  @P0 BRA `(.L_x_50) ;  /* 0xfffffffc00cc0947 */ /* 0x000fea000383ffff */
.L_x_49:
[----:B------:R-:W-:Y:S05]  /*03c0*/  BSYNC.RECONVERGENT B0 ;  /* 0x0000000000007941 */ /* 0x000fea0003800200 */
.L_x_48:
[----:B------:R-:W-:Y:S05]  /*03d0*/  @!P1 EXIT ;  /* 0x000000000000994d */ /* 0x000fea0003800000 */
.L_x_51:
[----:B0-----:R-:W-:-:S04]  /*03e0*/  IMAD.WIDE R10, R7, 0x8, R2 ;  /* 0x00000008070a7825 */ /* 0x001fc800078e0202 */
[----:B--23--:R-:W-:Y:S01]  /*03f0*/  IMAD.WIDE R16, R7, 0x8, R4 ;  /* 0x0000000807107825 */ /* 0x00cfe200078e0204 */
[----:B------:R-:W2:Y:S04]  /*0400*/  LDG.E.64 R12, desc[UR4][R10.64] ;  /* 0x000000040a0c7981 */ /* 0x000ea8000c1e1b00 */
[----:B------:R-:W2:Y:S02]  /*0410*/  LDG.E.64 R8, desc[UR4][R16.64] ;  /* 0x0000000410087981 */ /* 0x000ea4000c1e1b00 */
[-C--:B--2---:R-:W-:Y:S01]  /*0420*/  FMUL R15, R9, R13.reuse ;  /* 0x0000000d090f7220 */ /* 0x084fe20000400000 */
[----:B------:R-:W-:-:S03]  /*0430*/  FMUL R6, R8, R13 ;  /* 0x0000000d08067220 */ /* 0x000fc60000400000 */
[-C--:B------:R-:W-:Y:S01]  /*0440*/  FFMA R18, R8, R12.reuse, -R15 ;  /* 0x0000000c08127223 */ /* 0x080fe2000000080f */
[----:B------:R-:W-:Y:S01]  /*0450*/  FFMA R19, R9, R12, R6 ;  /* 0x0000000c09137223 */ /* 0x000fe20000000006 */
[----:B------:R-:W-:-:S04]  /*0460*/  IMAD.WIDE R12, R0, 0x8, R10 ;  /* 0x00000008000c7825 */ /* 0x000fc800078e020a */
[----:B------:R-:W-:Y:S01]  /*0470*/  IMAD.WIDE R8, R0, 0x8, R16 ;  /* 0x0000000800087825 */ /* 0x000fe200078e0210 */
[----:B------:R0:W-:Y:S04]  /*0480*/  STG.E.64 desc[UR4][R16.64], R18 ;  /* 0x0000001210007986 */ /* 0x0001e8000c101b04 */
        /* <DEDUP_REMOVED lines=10> */
[----:B0-----:R-:W2:Y:S02]  /*0530*/  LDG.E.64 R16, desc[UR4][R10.64] ;  /* 0x000000040a107981 */ /* 0x001ea4000c1e1b00 */
[-C--:B--2---:R-:W-:Y:S01]  /*0540*/  FMUL R13, R17, R21.reuse ;  /* 0x00000015110d7220 */ /* 0x084fe20000400000 */
[----:B------:R-:W-:-:S03]  /*0550*/  FMUL R6, R16, R21 ;  /* 0x0000001510067220 */ /* 0x000fc60000400000 */
[-C--:B------:R-:W-:Y:S01]  /*0560*/  FFMA R18, R16, R20.reuse, -R13 ;  /* 0x0000001410127223 */ /* 0x080fe2000000080d */
[----:B------:R-:W-:Y:S01]  /*0570*/  FFMA R19, R17, R20, R6 ;  /* 0x0000001411137223 */ /* 0x000fe20000000006 */
[----:B------:R-:W-:-:S04]  /*0580*/  IMAD.WIDE R16, R0, 0x8, R14 ;  /* 0x0000000800107825 */ /* 0x000fc800078e020e */
[C---:B------:R-:W-:Y:S01]  /*0590*/  IMAD.WIDE R12, R0.reuse, 0x8, R10 ;  /* 0x00000008000c7825 */ /* 0x040fe200078e020a */
[----:B------:R0:W-:Y:S04]  /*05a0*/  STG.E.64 desc[UR4][R10.64], R18 ;  /* 0x000000120a007986 */ /* 0x0001e8000c101b04 */
[----:B------:R-:W2:Y:S04]  /*05b0*/  LDG.E.64 R16, desc[UR4][R16.64] ;  /* 0x0000000410107981 */ /* 0x000ea8000c1e1b00 */
[----:B-1----:R-:W2:Y:S01]  /*05c0*/  LDG.E.64 R8, desc[UR4][R12.64] ;  /* 0x000000040c087981 */ /* 0x002ea2000c1e1b00 */
[----:B------:R-:W-:-:S04]  /*05d0*/  LEA R7, R0, R7, 0x2 ;  /* 0x0000000700077211 */ /* 0x000fc800078e10ff */
[----:B------:R-:W-:Y:S01]  /*05e0*/  ISETP.GE.AND P0, PT, R7, UR6, PT ;  /* 0x0000000607007c0c */ /* 0x000fe2000bf06270 */
[-C--:B--2---:R-:W-:Y:S01]  /*05f0*/  FMUL R15, R9, R17.reuse ;  /* 0x00000011090f7220 */ /* 0x084fe20000400000 */
[----:B------:R-:W-:-:S03]  /*0600*/  FMUL R6, R8, R17 ;  /* 0x0000001108067220 */ /* 0x000fc60000400000 */
[-C--:B------:R-:W-:Y:S01]  /*0610*/  FFMA R8, R8, R16.reuse, -R15 ;  /* 0x0000001008087223 */ /* 0x080fe2000000080f */
[----:B------:R-:W-:-:S05]  /*0620*/  FFMA R9, R9, R16, R6 ;  /* 0x0000001009097223 */ /* 0x000fca0000000006 */
[----:B------:R0:W-:Y:S02]  /*0630*/  STG.E.64 desc[UR4][R12.64], R8 ;  /* 0x000000080c007986 */ /* 0x0001e4000c101b04 */
[----:B------:R-:W-:Y:S05]  /*0640*/  @!P0 BRA `(.L_x_51) ;  /* 0xfffffffc00648947 */ /* 0x000fea000383ffff */
[----:B------:R-:W-:Y:S05]  /*0650*/  EXIT ;  /* 0x000000000000794d */ /* 0x000fea0003800000 */
.L_x_52:
        /* <DEDUP_REMOVED lines=10> */
.L_x_57:


//--------------------- .nv.shared.reserved.0     --------------------------
	.section	.nv.shared.reserved.0,"aw",@nobits
	.weak		__nv_reservedSMEM_offset_0_alias
	.size		__nv_reservedSMEM_offset_0_alias, 0, 64
	.other		__nv_reservedSMEM_offset_0_alias,@"STO_CUDA_RESERVED_SHARED STV_DEFAULT"
__nv_reservedSMEM_offset_0_alias:
	.zero		0
	.zero		64


//--------------------- .nv.constant0._Z20inv_filt_scale_arrayP6float2ffi --------------------------
	.section	.nv.constant0._Z20inv_filt_scale_arrayP6float2ffi,"a",@progbits
	.sectionflags	@""
	.align	4
.nv.constant0._Z20inv_filt_scale_arrayP6float2ffi:
	.zero		916


//--------------------- .nv.constant0._Z14inv_filt_arrayP6float2fi --------------------------
	.section	.nv.constant0._Z14inv_filt_arrayP6float2fi,"a",@progbits
	.sectionflags	@""
	.align	4
.nv.constant0._Z14inv_filt_arrayP6float2fi:
	.zero		912


//--------------------- .nv.constant0._Z11cmul_arraysP6float2S0_i --------------------------
	.section	.nv.constant0._Z11cmul_arraysP6float2S0_i,"a",@progbits
	.sectionflags	@""
	.align	4
.nv.constant0._Z11cmul_arraysP6float2S0_i:
	.zero		916


//--------------------- SYMBOLS --------------------------

	.type		.nv.reservedSmem.offset0,@object
	.size		.nv.reservedSmem.offset0,0x4
